//
// Generated by NVIDIA NVVM Compiler
//
// Compiler Build ID: CL-36424714
// Cuda compilation tools, release 13.0, V13.0.88
// Based on NVVM 20.0.0
//

.version 9.0
.target sm_100
.address_size 64

	// .globl	_Z10GpuComputePfS_S_S_Pimm
.extern .func  (.param .b32 func_retval0) vprintf
(
	.param .b64 vprintf_param_0,
	.param .b64 vprintf_param_1
)
;
.extern .func  (.param .b64 func_retval0) malloc
(
	.param .b64 malloc_param_0
)
;
.extern .func free
(
	.param .b64 free_param_0
)
;
.global .align 1 .b8 _ZN34_INTERNAL_e0c2ac34_4_k_cu_9bee55ee4cuda3std3__45__cpo5beginE[1];
.global .align 1 .b8 _ZN34_INTERNAL_e0c2ac34_4_k_cu_9bee55ee4cuda3std3__45__cpo3endE[1];
.global .align 1 .b8 _ZN34_INTERNAL_e0c2ac34_4_k_cu_9bee55ee4cuda3std3__45__cpo6cbeginE[1];
.global .align 1 .b8 _ZN34_INTERNAL_e0c2ac34_4_k_cu_9bee55ee4cuda3std3__45__cpo4cendE[1];
.global .align 1 .b8 _ZN34_INTERNAL_e0c2ac34_4_k_cu_9bee55ee4cuda3std3__45__cpo6rbeginE[1];
.global .align 1 .b8 _ZN34_INTERNAL_e0c2ac34_4_k_cu_9bee55ee4cuda3std3__45__cpo4rendE[1];
.global .align 1 .b8 _ZN34_INTERNAL_e0c2ac34_4_k_cu_9bee55ee4cuda3std3__45__cpo7crbeginE[1];
.global .align 1 .b8 _ZN34_INTERNAL_e0c2ac34_4_k_cu_9bee55ee4cuda3std3__45__cpo5crendE[1];
.global .align 1 .b8 _ZN34_INTERNAL_e0c2ac34_4_k_cu_9bee55ee4cuda3std3__436_GLOBAL__N__e0c2ac34_4_k_cu_9bee55ee6ignoreE[1];
.global .align 1 .b8 _ZN34_INTERNAL_e0c2ac34_4_k_cu_9bee55ee4cuda3std3__419piecewise_constructE[1];
.global .align 1 .b8 _ZN34_INTERNAL_e0c2ac34_4_k_cu_9bee55ee4cuda3std3__48in_placeE[1];
.global .align 1 .b8 _ZN34_INTERNAL_e0c2ac34_4_k_cu_9bee55ee4cuda3std3__420unreachable_sentinelE[1];
.global .align 1 .b8 _ZN34_INTERNAL_e0c2ac34_4_k_cu_9bee55ee4cuda3std3__47nulloptE[1];
.global .align 1 .b8 _ZN34_INTERNAL_e0c2ac34_4_k_cu_9bee55ee4cuda3std3__48unexpectE[1];
.global .align 1 .b8 _ZN34_INTERNAL_e0c2ac34_4_k_cu_9bee55ee4cuda3std6ranges3__45__cpo4swapE[1];
.global .align 1 .b8 _ZN34_INTERNAL_e0c2ac34_4_k_cu_9bee55ee4cuda3std6ranges3__45__cpo9iter_moveE[1];
.global .align 1 .b8 _ZN34_INTERNAL_e0c2ac34_4_k_cu_9bee55ee4cuda3std6ranges3__45__cpo5beginE[1];
.global .align 1 .b8 _ZN34_INTERNAL_e0c2ac34_4_k_cu_9bee55ee4cuda3std6ranges3__45__cpo3endE[1];
.global .align 1 .b8 _ZN34_INTERNAL_e0c2ac34_4_k_cu_9bee55ee4cuda3std6ranges3__45__cpo6cbeginE[1];
.global .align 1 .b8 _ZN34_INTERNAL_e0c2ac34_4_k_cu_9bee55ee4cuda3std6ranges3__45__cpo4cendE[1];
.global .align 1 .b8 _ZN34_INTERNAL_e0c2ac34_4_k_cu_9bee55ee4cuda3std6ranges3__45__cpo7advanceE[1];
.global .align 1 .b8 _ZN34_INTERNAL_e0c2ac34_4_k_cu_9bee55ee4cuda3std6ranges3__45__cpo9iter_swapE[1];
.global .align 1 .b8 _ZN34_INTERNAL_e0c2ac34_4_k_cu_9bee55ee4cuda3std6ranges3__45__cpo4nextE[1];
.global .align 1 .b8 _ZN34_INTERNAL_e0c2ac34_4_k_cu_9bee55ee4cuda3std6ranges3__45__cpo4prevE[1];
.global .align 1 .b8 _ZN34_INTERNAL_e0c2ac34_4_k_cu_9bee55ee4cuda3std6ranges3__45__cpo4dataE[1];
.global .align 1 .b8 _ZN34_INTERNAL_e0c2ac34_4_k_cu_9bee55ee4cuda3std6ranges3__45__cpo5cdataE[1];
.global .align 1 .b8 _ZN34_INTERNAL_e0c2ac34_4_k_cu_9bee55ee4cuda3std6ranges3__45__cpo4sizeE[1];
.global .align 1 .b8 _ZN34_INTERNAL_e0c2ac34_4_k_cu_9bee55ee4cuda3std6ranges3__45__cpo5ssizeE[1];
.global .align 1 .b8 _ZN34_INTERNAL_e0c2ac34_4_k_cu_9bee55ee4cuda3std6ranges3__45__cpo8distanceE[1];
.global .align 1 .b8 _ZN34_INTERNAL_e0c2ac34_4_k_cu_9bee55ee6thrust24THRUST_300001_SM_1000_NS8cuda_cub3parE[1];
.global .align 1 .b8 _ZN34_INTERNAL_e0c2ac34_4_k_cu_9bee55ee6thrust24THRUST_300001_SM_1000_NS8cuda_cub10par_nosyncE[1];
.global .align 1 .b8 _ZN34_INTERNAL_e0c2ac34_4_k_cu_9bee55ee6thrust24THRUST_300001_SM_1000_NS6system6detail10sequential3seqE[1];
.global .align 1 .b8 _ZN34_INTERNAL_e0c2ac34_4_k_cu_9bee55ee6thrust24THRUST_300001_SM_1000_NS6system3cpp3parE[1];
.global .align 1 .b8 _ZN34_INTERNAL_e0c2ac34_4_k_cu_9bee55ee6thrust24THRUST_300001_SM_1000_NS12placeholders2_1E[1];
.global .align 1 .b8 _ZN34_INTERNAL_e0c2ac34_4_k_cu_9bee55ee6thrust24THRUST_300001_SM_1000_NS12placeholders2_2E[1];
.global .align 1 .b8 _ZN34_INTERNAL_e0c2ac34_4_k_cu_9bee55ee6thrust24THRUST_300001_SM_1000_NS12placeholders2_3E[1];
.global .align 1 .b8 _ZN34_INTERNAL_e0c2ac34_4_k_cu_9bee55ee6thrust24THRUST_300001_SM_1000_NS12placeholders2_4E[1];
.global .align 1 .b8 _ZN34_INTERNAL_e0c2ac34_4_k_cu_9bee55ee6thrust24THRUST_300001_SM_1000_NS12placeholders2_5E[1];
.global .align 1 .b8 _ZN34_INTERNAL_e0c2ac34_4_k_cu_9bee55ee6thrust24THRUST_300001_SM_1000_NS12placeholders2_6E[1];
.global .align 1 .b8 _ZN34_INTERNAL_e0c2ac34_4_k_cu_9bee55ee6thrust24THRUST_300001_SM_1000_NS12placeholders2_7E[1];
.global .align 1 .b8 _ZN34_INTERNAL_e0c2ac34_4_k_cu_9bee55ee6thrust24THRUST_300001_SM_1000_NS12placeholders2_8E[1];
.global .align 1 .b8 _ZN34_INTERNAL_e0c2ac34_4_k_cu_9bee55ee6thrust24THRUST_300001_SM_1000_NS12placeholders2_9E[1];
.global .align 1 .b8 _ZN34_INTERNAL_e0c2ac34_4_k_cu_9bee55ee6thrust24THRUST_300001_SM_1000_NS12placeholders3_10E[1];
.global .align 1 .b8 _ZN34_INTERNAL_e0c2ac34_4_k_cu_9bee55ee6thrust24THRUST_300001_SM_1000_NS3seqE[1];
.global .align 1 .b8 _ZN34_INTERNAL_e0c2ac34_4_k_cu_9bee55ee6thrust24THRUST_300001_SM_1000_NS6deviceE[1];
.global .align 1 .b8 $str[56] = {116, 101, 109, 112, 111, 114, 97, 114, 121, 95, 98, 117, 102, 102, 101, 114, 58, 58, 97, 108, 108, 111, 99, 97, 116, 101, 58, 32, 103, 101, 116, 95, 116, 101, 109, 112, 111, 114, 97, 114, 121, 95, 98, 117, 102, 102, 101, 114, 32, 102, 97, 105, 108, 101, 100};
.global .align 1 .b8 $str$1[4] = {37, 115, 10};

.visible .entry _Z10GpuComputePfS_S_S_Pimm(
	.param .u64 .ptr .align 1 _Z10GpuComputePfS_S_S_Pimm_param_0,
	.param .u64 .ptr .align 1 _Z10GpuComputePfS_S_S_Pimm_param_1,
	.param .u64 .ptr .align 1 _Z10GpuComputePfS_S_S_Pimm_param_2,
	.param .u64 .ptr .align 1 _Z10GpuComputePfS_S_S_Pimm_param_3,
	.param .u64 .ptr .align 1 _Z10GpuComputePfS_S_S_Pimm_param_4,
	.param .u64 _Z10GpuComputePfS_S_S_Pimm_param_5,
	.param .u64 _Z10GpuComputePfS_S_S_Pimm_param_6
)
{
	.local .align 8 .b8 	__local_depot0[8];
	.reg .b64 	%SP;
	.reg .b64 	%SPL;
	.reg .pred 	%p<113>;
	.reg .b32 	%r<109>;
	.reg .b32 	%f<273>;
	.reg .b64 	%rd<412>;
	.reg .b64 	%fd<146>;

	mov.u64 	%SPL, __local_depot0;
	cvta.local.u64 	%SP, %SPL;
	ld.param.u64 	%rd230, [_Z10GpuComputePfS_S_S_Pimm_param_0];
	ld.param.u64 	%rd234, [_Z10GpuComputePfS_S_S_Pimm_param_5];
	ld.param.u64 	%rd235, [_Z10GpuComputePfS_S_S_Pimm_param_6];
	cvta.to.global.u64 	%rd1, %rd230;
	mov.u32 	%r39, %ctaid.x;
	mov.u32 	%r1, %ntid.x;
	mov.u32 	%r40, %tid.x;
	mad.lo.s32 	%r94, %r39, %r1, %r40;
	cvt.s64.s32 	%rd326, %r94;
	setp.le.u64 	%p3, %rd234, %rd326;
	@%p3 bra 	$L__BB0_138;
	add.s64 	%rd3, %rd235, -1;
	shl.b64 	%rd4, %rd235, 2;
	neg.s64 	%rd5, %rd4;
	cvt.rn.f32.u64 	%f1, %rd235;
	mov.b32 	%r41, 1127219200;
	mov.b32 	%r42, -2147483648;
	mov.b64 	%fd1, {%r42, %r41};
	and.b64  	%rd236, %rd3, 7;
	add.s64 	%rd6, %rd236, -1;
	and.b64  	%rd7, %rd235, 15;
	and.b64  	%rd8, %rd235, 7;
	and.b64  	%rd9, %rd235, 9223372036854775792;
	and.b64  	%rd10, %rd235, 3;
	mov.u32 	%r43, %nctaid.x;
	mul.lo.s32 	%r3, %r1, %r43;
$L__BB0_2:
	setp.eq.s64 	%p4, %rd3, 0;
	mul.lo.s64 	%rd12, %rd326, %rd235;
	shl.b64 	%rd237, %rd12, 2;
	add.s64 	%rd13, %rd1, %rd237;
	mov.f32 	%f254, 0f00000000;
	@%p4 bra 	$L__BB0_14;
	add.s64 	%rd239, %rd235, -2;
	setp.lt.u64 	%p5, %rd239, 7;
	mov.f32 	%f254, 0f00000000;
	mov.b64 	%rd330, 0;
	@%p5 bra 	$L__BB0_6;
	and.b64  	%rd330, %rd3, -8;
	ld.global.f32 	%f246, [%rd13];
	mad.lo.s64 	%rd240, %rd4, %rd326, %rd1;
	add.s64 	%rd327, %rd240, 16;
	mov.f32 	%f254, 0f00000000;
	mov.u64 	%rd328, %rd330;
$L__BB0_5:
	.pragma "nounroll";
	ld.global.f32 	%f58, [%rd327+-12];
	sub.f32 	%f59, %f58, %f246;
	fma.rn.f32 	%f60, %f59, %f59, 0f3F800000;
	sqrt.rn.f32 	%f61, %f60;
	add.f32 	%f62, %f254, %f61;
	ld.global.f32 	%f63, [%rd327+-8];
	sub.f32 	%f64, %f63, %f58;
	fma.rn.f32 	%f65, %f64, %f64, 0f3F800000;
	sqrt.rn.f32 	%f66, %f65;
	add.f32 	%f67, %f62, %f66;
	ld.global.f32 	%f68, [%rd327+-4];
	sub.f32 	%f69, %f68, %f63;
	fma.rn.f32 	%f70, %f69, %f69, 0f3F800000;
	sqrt.rn.f32 	%f71, %f70;
	add.f32 	%f72, %f67, %f71;
	ld.global.f32 	%f73, [%rd327];
	sub.f32 	%f74, %f73, %f68;
	fma.rn.f32 	%f75, %f74, %f74, 0f3F800000;
	sqrt.rn.f32 	%f76, %f75;
	add.f32 	%f77, %f72, %f76;
	ld.global.f32 	%f78, [%rd327+4];
	sub.f32 	%f79, %f78, %f73;
	fma.rn.f32 	%f80, %f79, %f79, 0f3F800000;
	sqrt.rn.f32 	%f81, %f80;
	add.f32 	%f82, %f77, %f81;
	ld.global.f32 	%f83, [%rd327+8];
	sub.f32 	%f84, %f83, %f78;
	fma.rn.f32 	%f85, %f84, %f84, 0f3F800000;
	sqrt.rn.f32 	%f86, %f85;
	add.f32 	%f87, %f82, %f86;
	ld.global.f32 	%f88, [%rd327+12];
	sub.f32 	%f89, %f88, %f83;
	fma.rn.f32 	%f90, %f89, %f89, 0f3F800000;
	sqrt.rn.f32 	%f91, %f90;
	add.f32 	%f92, %f87, %f91;
	ld.global.f32 	%f246, [%rd327+16];
	sub.f32 	%f93, %f246, %f88;
	fma.rn.f32 	%f94, %f93, %f93, 0f3F800000;
	sqrt.rn.f32 	%f95, %f94;
	add.f32 	%f254, %f92, %f95;
	add.s64 	%rd328, %rd328, -8;
	add.s64 	%rd327, %rd327, 32;
	setp.ne.s64 	%p6, %rd328, 0;
	@%p6 bra 	$L__BB0_5;
$L__BB0_6:
	and.b64  	%rd241, %rd3, 7;
	setp.eq.s64 	%p7, %rd241, 0;
	@%p7 bra 	$L__BB0_14;
	setp.lt.u64 	%p8, %rd6, 3;
	@%p8 bra 	$L__BB0_9;
	shl.b64 	%rd242, %rd330, 2;
	add.s64 	%rd243, %rd13, %rd242;
	ld.global.f32 	%f97, [%rd243];
	add.s64 	%rd244, %rd242, 4;
	and.b64  	%rd245, %rd244, 17179869180;
	add.s64 	%rd246, %rd13, %rd245;
	ld.global.f32 	%f98, [%rd246];
	sub.f32 	%f99, %f98, %f97;
	fma.rn.f32 	%f100, %f99, %f99, 0f3F800000;
	sqrt.rn.f32 	%f101, %f100;
	add.f32 	%f102, %f254, %f101;
	add.s64 	%rd247, %rd242, 8;
	and.b64  	%rd248, %rd247, 17179869180;
	add.s64 	%rd249, %rd13, %rd248;
	ld.global.f32 	%f103, [%rd249];
	sub.f32 	%f104, %f103, %f98;
	fma.rn.f32 	%f105, %f104, %f104, 0f3F800000;
	sqrt.rn.f32 	%f106, %f105;
	add.f32 	%f107, %f102, %f106;
	add.s64 	%rd250, %rd242, 12;
	and.b64  	%rd251, %rd250, 17179869180;
	add.s64 	%rd252, %rd13, %rd251;
	ld.global.f32 	%f108, [%rd252];
	sub.f32 	%f109, %f108, %f103;
	fma.rn.f32 	%f110, %f109, %f109, 0f3F800000;
	sqrt.rn.f32 	%f111, %f110;
	add.f32 	%f112, %f107, %f111;
	add.s64 	%rd253, %rd330, 4;
	and.b64  	%rd330, %rd253, 4294967295;
	shl.b64 	%rd254, %rd253, 2;
	and.b64  	%rd255, %rd254, 17179869180;
	add.s64 	%rd256, %rd13, %rd255;
	ld.global.f32 	%f113, [%rd256];
	sub.f32 	%f114, %f113, %f108;
	fma.rn.f32 	%f115, %f114, %f114, 0f3F800000;
	sqrt.rn.f32 	%f116, %f115;
	add.f32 	%f254, %f112, %f116;
$L__BB0_9:
	add.s64 	%rd257, %rd235, -1;
	and.b64  	%rd258, %rd257, 3;
	setp.eq.s64 	%p9, %rd258, 0;
	@%p9 bra 	$L__BB0_14;
	setp.eq.s64 	%p10, %rd258, 1;
	@%p10 bra 	$L__BB0_12;
	shl.b64 	%rd261, %rd330, 2;
	add.s64 	%rd262, %rd13, %rd261;
	ld.global.f32 	%f118, [%rd262];
	add.s64 	%rd263, %rd261, 4;
	and.b64  	%rd264, %rd263, 17179869180;
	add.s64 	%rd265, %rd13, %rd264;
	ld.global.f32 	%f119, [%rd265];
	sub.f32 	%f120, %f119, %f118;
	fma.rn.f32 	%f121, %f120, %f120, 0f3F800000;
	sqrt.rn.f32 	%f122, %f121;
	add.f32 	%f123, %f254, %f122;
	add.s64 	%rd266, %rd330, 2;
	and.b64  	%rd330, %rd266, 4294967295;
	shl.b64 	%rd267, %rd266, 2;
	and.b64  	%rd268, %rd267, 17179869180;
	add.s64 	%rd269, %rd13, %rd268;
	ld.global.f32 	%f124, [%rd269];
	sub.f32 	%f125, %f124, %f119;
	fma.rn.f32 	%f126, %f125, %f125, 0f3F800000;
	sqrt.rn.f32 	%f127, %f126;
	add.f32 	%f254, %f123, %f127;
$L__BB0_12:
	and.b64  	%rd270, %rd235, 1;
	setp.eq.b64 	%p11, %rd270, 1;
	@%p11 bra 	$L__BB0_14;
	shl.b64 	%rd271, %rd330, 2;
	add.s64 	%rd272, %rd13, %rd271;
	ld.global.f32 	%f128, [%rd272];
	add.s64 	%rd273, %rd271, 4;
	and.b64  	%rd274, %rd273, 17179869180;
	add.s64 	%rd275, %rd13, %rd274;
	ld.global.f32 	%f129, [%rd275];
	sub.f32 	%f130, %f129, %f128;
	fma.rn.f32 	%f131, %f130, %f130, 0f3F800000;
	sqrt.rn.f32 	%f132, %f131;
	add.f32 	%f254, %f254, %f132;
$L__BB0_14:
	ld.param.u64 	%rd323, [_Z10GpuComputePfS_S_S_Pimm_param_1];
	setp.lt.u64 	%p12, %rd235, 2;
	cvta.to.global.u64 	%rd276, %rd323;
	shl.b64 	%rd277, %rd326, 2;
	add.s64 	%rd278, %rd276, %rd277;
	st.global.f32 	[%rd278], %f254;
	mov.b32 	%r96, 0;
	@%p12 bra 	$L__BB0_18;
	ld.global.f32 	%f255, [%rd13];
	mov.b32 	%r95, 0;
	mov.b64 	%rd332, 1;
$L__BB0_16:
	shl.b64 	%rd280, %rd332, 2;
	add.s64 	%rd281, %rd13, %rd280;
	ld.global.f32 	%f19, [%rd281];
	setp.eq.f32 	%p13, %f19, %f255;
	add.s32 	%r47, %r95, 1;
	selp.b32 	%r95, %r47, 0, %p13;
	setp.eq.s32 	%p14, %r95, 20;
	mov.b32 	%r96, 1;
	@%p14 bra 	$L__BB0_18;
	add.s64 	%rd332, %rd332, 1;
	setp.ne.s64 	%p15, %rd332, %rd235;
	mov.b32 	%r96, 0;
	mov.f32 	%f255, %f19;
	@%p15 bra 	$L__BB0_16;
$L__BB0_18:
	ld.param.u64 	%rd325, [_Z10GpuComputePfS_S_S_Pimm_param_4];
	cvta.to.global.u64 	%rd282, %rd325;
	add.s64 	%rd284, %rd282, %rd277;
	st.global.u32 	[%rd284], %r96;
	{ // callseq 0, 0
	.param .b64 param0;
	st.param.b64 	[param0], %rd4;
	.param .b64 retval0;
	call.uni (retval0), 
	malloc, 
	(
	param0
	);
	ld.param.b64 	%rd285, [retval0];
	} // callseq 0
	setp.eq.s64 	%p16, %rd285, 0;
	@%p16 bra 	$L__BB0_26;
	shl.b64 	%rd286, %rd235, 2;
	add.s64 	%rd28, %rd13, %rd286;
	setp.lt.s64 	%p17, %rd235, 1;
	mov.u64 	%rd333, %rd13;
	mov.u64 	%rd334, %rd13;
	@%p17 bra 	$L__BB0_28;
$L__BB0_20:
	mov.u64 	%rd33, %rd333;
	add.s64 	%rd333, %rd33, 128;
	min.u64 	%rd36, %rd333, %rd28;
	add.s64 	%rd336, %rd33, 4;
	setp.eq.s64 	%p18, %rd336, %rd36;
	@%p18 bra 	$L__BB0_27;
	mov.b64 	%rd335, 0;
	mov.u64 	%rd337, %rd334;
	mov.u64 	%rd338, %rd334;
$L__BB0_22:
	add.s64 	%rd42, %rd337, 4;
	add.s64 	%rd43, %rd338, 4;
	ld.global.f32 	%f20, [%rd338+4];
	ld.global.f32 	%f133, [%rd334];
	setp.lt.f32 	%p19, %f20, %f133;
	@%p19 bra 	$L__BB0_36;
	ld.global.f32 	%f256, [%rd338];
	setp.geu.f32 	%p25, %f20, %f256;
	mov.u64 	%rd346, %rd43;
	@%p25 bra 	$L__BB0_25;
$L__BB0_24:
	mov.u64 	%rd61, %rd338;
	st.global.f32 	[%rd346], %f256;
	add.s64 	%rd338, %rd61, -4;
	ld.global.f32 	%f256, [%rd61+-4];
	setp.lt.f32 	%p26, %f20, %f256;
	mov.u64 	%rd346, %rd61;
	@%p26 bra 	$L__BB0_24;
$L__BB0_25:
	st.global.f32 	[%rd346], %f20;
	bra.uni 	$L__BB0_43;
$L__BB0_26:
	add.u64 	%rd317, %SP, 0;
	add.u64 	%rd318, %SPL, 0;
	{ // callseq 2, 0
	.param .b64 param0;
	st.param.b64 	[param0], 0;
	call.uni 
	free, 
	(
	param0
	);
	} // callseq 2
	mov.u64 	%rd319, $str;
	cvta.global.u64 	%rd320, %rd319;
	st.local.u64 	[%rd318], %rd320;
	mov.u64 	%rd321, $str$1;
	cvta.global.u64 	%rd322, %rd321;
	{ // callseq 3, 0
	.param .b64 param0;
	st.param.b64 	[param0], %rd322;
	.param .b64 param1;
	st.param.b64 	[param1], %rd317;
	.param .b32 retval0;
	call.uni (retval0), 
	vprintf, 
	(
	param0, 
	param1
	);
	ld.param.b32 	%r92, [retval0];
	} // callseq 3
	// begin inline asm
	trap;
	// end inline asm
$L__BB0_27:
	setp.lt.u64 	%p28, %rd333, %rd28;
	add.s64 	%rd334, %rd334, 128;
	@%p28 bra 	$L__BB0_20;
$L__BB0_28:
	setp.lt.s64 	%p29, %rd235, 33;
	@%p29 bra 	$L__BB0_100;
	add.s64 	%rd30, %rd230, %rd237;
	shl.b64 	%rd290, %rd235, 2;
	add.s64 	%rd31, %rd30, %rd290;
	add.s64 	%rd32, %rd285, %rd290;
	mov.b64 	%rd347, 32;
	mov.pred 	%p112, 0;
$L__BB0_30:
	mov.pred 	%p1, %p112;
	@%p1 bra 	$L__BB0_61;
	shl.b64 	%rd68, %rd347, 3;
	mov.u64 	%rd354, %rd30;
	mov.u64 	%rd356, %rd13;
	mov.u64 	%rd350, %rd285;
$L__BB0_32:
	shl.b64 	%rd291, %rd347, 2;
	add.s64 	%rd72, %rd356, %rd291;
	add.s64 	%rd73, %rd354, %rd291;
	setp.lt.u64 	%p31, %rd72, %rd28;
	min.u64 	%rd74, %rd72, %rd28;
	selp.b64 	%rd75, %rd73, %rd31, %p31;
	add.s64 	%rd292, %rd74, %rd291;
	add.s64 	%rd293, %rd75, %rd291;
	setp.lt.u64 	%p32, %rd292, %rd28;
	min.u64 	%rd76, %rd292, %rd28;
	selp.b64 	%rd77, %rd293, %rd31, %p32;
	setp.eq.s64 	%p33, %rd356, %rd74;
	setp.eq.s64 	%p34, %rd74, %rd76;
	or.pred  	%p35, %p33, %p34;
	mov.u64 	%rd364, %rd350;
	mov.u64 	%rd353, %rd74;
	mov.u64 	%rd351, %rd75;
	@%p35 bra 	$L__BB0_46;
	mov.u64 	%rd351, %rd75;
	mov.u64 	%rd352, %rd74;
	mov.u64 	%rd353, %rd74;
	mov.u64 	%rd355, %rd356;
	mov.u64 	%rd364, %rd350;
$L__BB0_34:
	ld.global.f32 	%f24, [%rd353];
	ld.global.f32 	%f25, [%rd356];
	setp.geu.f32 	%p36, %f24, %f25;
	@%p36 bra 	$L__BB0_44;
	st.f32 	[%rd364], %f24;
	add.s64 	%rd352, %rd352, 4;
	add.s64 	%rd353, %rd353, 4;
	add.s64 	%rd351, %rd351, 4;
	bra.uni 	$L__BB0_45;
$L__BB0_36:
	add.s64 	%rd339, %rd338, 8;
	and.b64  	%rd45, %rd335, 3;
	setp.eq.s64 	%p20, %rd45, 3;
	mov.u64 	%rd340, %rd336;
	mov.u64 	%rd341, %rd42;
	@%p20 bra 	$L__BB0_40;
	add.s64 	%rd340, %rd336, -4;
	ld.global.f32 	%f134, [%rd337];
	st.global.f32 	[%rd43], %f134;
	setp.eq.s64 	%p21, %rd45, 0;
	mov.u64 	%rd339, %rd43;
	mov.u64 	%rd341, %rd337;
	@%p21 bra 	$L__BB0_40;
	add.s64 	%rd340, %rd336, -8;
	add.s64 	%rd341, %rd337, -4;
	ld.global.f32 	%f135, [%rd337+-4];
	st.global.f32 	[%rd338], %f135;
	setp.eq.s64 	%p22, %rd45, 1;
	mov.u64 	%rd339, %rd338;
	@%p22 bra 	$L__BB0_40;
	add.s64 	%rd340, %rd336, -12;
	add.s64 	%rd341, %rd337, -8;
	add.s64 	%rd339, %rd338, -4;
	ld.global.f32 	%f136, [%rd337+-8];
	st.global.f32 	[%rd338+-4], %f136;
$L__BB0_40:
	setp.lt.u64 	%p23, %rd335, 3;
	@%p23 bra 	$L__BB0_42;
$L__BB0_41:
	ld.global.f32 	%f137, [%rd341+-4];
	st.global.f32 	[%rd339+-4], %f137;
	ld.global.f32 	%f138, [%rd341+-8];
	st.global.f32 	[%rd339+-8], %f138;
	ld.global.f32 	%f139, [%rd341+-12];
	st.global.f32 	[%rd339+-12], %f139;
	add.s64 	%rd340, %rd340, -16;
	add.s64 	%rd59, %rd341, -16;
	add.s64 	%rd60, %rd339, -16;
	ld.global.f32 	%f140, [%rd341+-16];
	st.global.f32 	[%rd339+-16], %f140;
	setp.ne.s64 	%p24, %rd33, %rd340;
	mov.u64 	%rd339, %rd60;
	mov.u64 	%rd341, %rd59;
	@%p24 bra 	$L__BB0_41;
$L__BB0_42:
	st.global.f32 	[%rd334], %f20;
$L__BB0_43:
	add.s64 	%rd336, %rd336, 4;
	setp.eq.s64 	%p27, %rd336, %rd36;
	add.s64 	%rd335, %rd335, 1;
	mov.u64 	%rd337, %rd42;
	mov.u64 	%rd338, %rd43;
	@%p27 bra 	$L__BB0_27;
	bra.uni 	$L__BB0_22;
$L__BB0_44:
	st.f32 	[%rd364], %f25;
	add.s64 	%rd355, %rd355, 4;
	add.s64 	%rd356, %rd356, 4;
	add.s64 	%rd354, %rd354, 4;
$L__BB0_45:
	add.s64 	%rd364, %rd364, 4;
	setp.ne.s64 	%p37, %rd355, %rd74;
	setp.ne.s64 	%p38, %rd352, %rd76;
	and.pred  	%p39, %p37, %p38;
	@%p39 bra 	$L__BB0_34;
$L__BB0_46:
	sub.s64 	%rd103, %rd75, %rd354;
	shr.s64 	%rd104, %rd103, 2;
	setp.lt.s64 	%p40, %rd104, 1;
	@%p40 bra 	$L__BB0_53;
	and.b64  	%rd105, %rd104, 3;
	setp.eq.s64 	%p41, %rd105, 0;
	mov.u64 	%rd369, %rd364;
	mov.u64 	%rd370, %rd356;
	mov.u64 	%rd371, %rd104;
	@%p41 bra 	$L__BB0_51;
	ld.global.f32 	%f141, [%rd356];
	st.f32 	[%rd364], %f141;
	add.s64 	%rd370, %rd356, 4;
	add.s64 	%rd369, %rd364, 4;
	add.s64 	%rd371, %rd104, -1;
	setp.eq.s64 	%p42, %rd105, 1;
	@%p42 bra 	$L__BB0_51;
	ld.global.f32 	%f142, [%rd356+4];
	st.f32 	[%rd364+4], %f142;
	add.s64 	%rd370, %rd356, 8;
	add.s64 	%rd369, %rd364, 8;
	add.s64 	%rd371, %rd104, -2;
	setp.eq.s64 	%p43, %rd105, 2;
	@%p43 bra 	$L__BB0_51;
	ld.global.f32 	%f143, [%rd356+8];
	st.f32 	[%rd364+8], %f143;
	add.s64 	%rd370, %rd356, 12;
	add.s64 	%rd369, %rd364, 12;
	add.s64 	%rd371, %rd104, -3;
$L__BB0_51:
	setp.lt.u64 	%p44, %rd104, 4;
	@%p44 bra 	$L__BB0_53;
$L__BB0_52:
	ld.global.f32 	%f144, [%rd370];
	st.f32 	[%rd369], %f144;
	ld.global.f32 	%f145, [%rd370+4];
	st.f32 	[%rd369+4], %f145;
	ld.global.f32 	%f146, [%rd370+8];
	st.f32 	[%rd369+8], %f146;
	ld.global.f32 	%f147, [%rd370+12];
	st.f32 	[%rd369+12], %f147;
	add.s64 	%rd370, %rd370, 16;
	add.s64 	%rd369, %rd369, 16;
	add.s64 	%rd123, %rd371, -4;
	setp.gt.u64 	%p45, %rd371, 4;
	mov.u64 	%rd371, %rd123;
	@%p45 bra 	$L__BB0_52;
$L__BB0_53:
	add.s64 	%rd124, %rd364, %rd103;
	sub.s64 	%rd294, %rd77, %rd351;
	shr.s64 	%rd125, %rd294, 2;
	setp.lt.s64 	%p46, %rd125, 1;
	@%p46 bra 	$L__BB0_60;
	and.b64  	%rd126, %rd125, 3;
	setp.eq.s64 	%p47, %rd126, 0;
	mov.u64 	%rd375, %rd124;
	mov.u64 	%rd376, %rd353;
	mov.u64 	%rd377, %rd125;
	@%p47 bra 	$L__BB0_58;
	ld.global.f32 	%f148, [%rd353];
	st.f32 	[%rd124], %f148;
	add.s64 	%rd376, %rd353, 4;
	add.s64 	%rd375, %rd124, 4;
	add.s64 	%rd377, %rd125, -1;
	setp.eq.s64 	%p48, %rd126, 1;
	@%p48 bra 	$L__BB0_58;
	ld.global.f32 	%f149, [%rd353+4];
	st.f32 	[%rd124+4], %f149;
	add.s64 	%rd376, %rd353, 8;
	add.s64 	%rd375, %rd124, 8;
	add.s64 	%rd377, %rd125, -2;
	setp.eq.s64 	%p49, %rd126, 2;
	@%p49 bra 	$L__BB0_58;
	ld.global.f32 	%f150, [%rd353+8];
	st.f32 	[%rd124+8], %f150;
	add.s64 	%rd376, %rd353, 12;
	add.s64 	%rd375, %rd124, 12;
	add.s64 	%rd377, %rd125, -3;
$L__BB0_58:
	setp.lt.u64 	%p50, %rd125, 4;
	@%p50 bra 	$L__BB0_60;
$L__BB0_59:
	ld.global.f32 	%f151, [%rd376];
	st.f32 	[%rd375], %f151;
	ld.global.f32 	%f152, [%rd376+4];
	st.f32 	[%rd375+4], %f152;
	ld.global.f32 	%f153, [%rd376+8];
	st.f32 	[%rd375+8], %f153;
	ld.global.f32 	%f154, [%rd376+12];
	st.f32 	[%rd375+12], %f154;
	add.s64 	%rd376, %rd376, 16;
	add.s64 	%rd375, %rd375, 16;
	add.s64 	%rd144, %rd377, -4;
	setp.gt.u64 	%p51, %rd377, 4;
	mov.u64 	%rd377, %rd144;
	@%p51 bra 	$L__BB0_59;
$L__BB0_60:
	shl.b64 	%rd295, %rd347, 2;
	add.s64 	%rd356, %rd72, %rd295;
	add.s64 	%rd354, %rd73, %rd295;
	add.s64 	%rd350, %rd350, %rd68;
	setp.lt.u64 	%p52, %rd356, %rd28;
	@%p52 bra 	$L__BB0_32;
	bra.uni 	$L__BB0_84;
$L__BB0_61:
	setp.gt.s64 	%p53, %rd5, -1;
	@%p53 bra 	$L__BB0_84;
	shl.b64 	%rd148, %rd347, 3;
	mov.u64 	%rd381, %rd13;
	mov.u64 	%rd384, %rd285;
$L__BB0_63:
	shl.b64 	%rd296, %rd347, 2;
	add.s64 	%rd151, %rd384, %rd296;
	sub.s64 	%rd297, %rd151, %rd32;
	setp.lt.s64 	%p54, %rd297, 0;
	selp.b64 	%rd298, %rd151, %rd32, %p54;
	add.s64 	%rd299, %rd298, %rd296;
	sub.s64 	%rd300, %rd299, %rd32;
	setp.lt.s64 	%p55, %rd300, 0;
	selp.b64 	%rd301, %rd299, %rd32, %p55;
	setp.eq.s64 	%p56, %rd384, %rd298;
	setp.eq.s64 	%p57, %rd298, %rd301;
	or.pred  	%p58, %p56, %p57;
	mov.u64 	%rd385, %rd298;
	mov.u64 	%rd390, %rd381;
	@%p58 bra 	$L__BB0_69;
	mov.u64 	%rd390, %rd381;
	mov.u64 	%rd385, %rd298;
$L__BB0_65:
	ld.f32 	%f26, [%rd385];
	ld.f32 	%f27, [%rd384];
	setp.geu.f32 	%p59, %f26, %f27;
	@%p59 bra 	$L__BB0_67;
	st.global.f32 	[%rd390], %f26;
	add.s64 	%rd385, %rd385, 4;
	bra.uni 	$L__BB0_68;
$L__BB0_67:
	st.global.f32 	[%rd390], %f27;
	add.s64 	%rd384, %rd384, 4;
$L__BB0_68:
	add.s64 	%rd390, %rd390, 4;
	setp.ne.s64 	%p60, %rd384, %rd298;
	setp.ne.s64 	%p61, %rd385, %rd301;
	and.pred  	%p62, %p60, %p61;
	@%p62 bra 	$L__BB0_65;
$L__BB0_69:
	sub.s64 	%rd165, %rd298, %rd384;
	shr.s64 	%rd166, %rd165, 2;
	setp.lt.s64 	%p63, %rd166, 1;
	@%p63 bra 	$L__BB0_76;
	and.b64  	%rd167, %rd166, 3;
	setp.eq.s64 	%p64, %rd167, 0;
	mov.u64 	%rd391, %rd390;
	mov.u64 	%rd392, %rd384;
	mov.u64 	%rd393, %rd166;
	@%p64 bra 	$L__BB0_74;
	ld.f32 	%f155, [%rd384];
	st.global.f32 	[%rd390], %f155;
	add.s64 	%rd392, %rd384, 4;
	add.s64 	%rd391, %rd390, 4;
	add.s64 	%rd393, %rd166, -1;
	setp.eq.s64 	%p65, %rd167, 1;
	@%p65 bra 	$L__BB0_74;
	ld.f32 	%f156, [%rd384+4];
	st.global.f32 	[%rd390+4], %f156;
	add.s64 	%rd392, %rd384, 8;
	add.s64 	%rd391, %rd390, 8;
	add.s64 	%rd393, %rd166, -2;
	setp.eq.s64 	%p66, %rd167, 2;
	@%p66 bra 	$L__BB0_74;
	ld.f32 	%f157, [%rd384+8];
	st.global.f32 	[%rd390+8], %f157;
	add.s64 	%rd392, %rd384, 12;
	add.s64 	%rd391, %rd390, 12;
	add.s64 	%rd393, %rd166, -3;
$L__BB0_74:
	setp.lt.u64 	%p67, %rd166, 4;
	@%p67 bra 	$L__BB0_76;
$L__BB0_75:
	ld.f32 	%f158, [%rd392];
	st.global.f32 	[%rd391], %f158;
	ld.f32 	%f159, [%rd392+4];
	st.global.f32 	[%rd391+4], %f159;
	ld.f32 	%f160, [%rd392+8];
	st.global.f32 	[%rd391+8], %f160;
	ld.f32 	%f161, [%rd392+12];
	st.global.f32 	[%rd391+12], %f161;
	add.s64 	%rd392, %rd392, 16;
	add.s64 	%rd391, %rd391, 16;
	add.s64 	%rd185, %rd393, -4;
	setp.gt.u64 	%p68, %rd393, 4;
	mov.u64 	%rd393, %rd185;
	@%p68 bra 	$L__BB0_75;
$L__BB0_76:
	add.s64 	%rd186, %rd390, %rd165;
	sub.s64 	%rd302, %rd301, %rd385;
	shr.s64 	%rd187, %rd302, 2;
	setp.lt.s64 	%p69, %rd187, 1;
	@%p69 bra 	$L__BB0_83;
	and.b64  	%rd188, %rd187, 3;
	setp.eq.s64 	%p70, %rd188, 0;
	mov.u64 	%rd397, %rd186;
	mov.u64 	%rd398, %rd385;
	mov.u64 	%rd399, %rd187;
	@%p70 bra 	$L__BB0_81;
	ld.f32 	%f162, [%rd385];
	st.global.f32 	[%rd186], %f162;
	add.s64 	%rd398, %rd385, 4;
	add.s64 	%rd397, %rd186, 4;
	add.s64 	%rd399, %rd187, -1;
	setp.eq.s64 	%p71, %rd188, 1;
	@%p71 bra 	$L__BB0_81;
	ld.f32 	%f163, [%rd385+4];
	st.global.f32 	[%rd186+4], %f163;
	add.s64 	%rd398, %rd385, 8;
	add.s64 	%rd397, %rd186, 8;
	add.s64 	%rd399, %rd187, -2;
	setp.eq.s64 	%p72, %rd188, 2;
	@%p72 bra 	$L__BB0_81;
	ld.f32 	%f164, [%rd385+8];
	st.global.f32 	[%rd186+8], %f164;
	add.s64 	%rd398, %rd385, 12;
	add.s64 	%rd397, %rd186, 12;
	add.s64 	%rd399, %rd187, -3;
$L__BB0_81:
	setp.lt.u64 	%p73, %rd187, 4;
	@%p73 bra 	$L__BB0_83;
$L__BB0_82:
	ld.f32 	%f165, [%rd398];
	st.global.f32 	[%rd397], %f165;
	ld.f32 	%f166, [%rd398+4];
	st.global.f32 	[%rd397+4], %f166;
	ld.f32 	%f167, [%rd398+8];
	st.global.f32 	[%rd397+8], %f167;
	ld.f32 	%f168, [%rd398+12];
	st.global.f32 	[%rd397+12], %f168;
	add.s64 	%rd398, %rd398, 16;
	add.s64 	%rd397, %rd397, 16;
	add.s64 	%rd206, %rd399, -4;
	setp.gt.u64 	%p74, %rd399, 4;
	mov.u64 	%rd399, %rd206;
	@%p74 bra 	$L__BB0_82;
$L__BB0_83:
	shl.b64 	%rd303, %rd347, 2;
	add.s64 	%rd384, %rd151, %rd303;
	add.s64 	%rd381, %rd381, %rd148;
	sub.s64 	%rd304, %rd384, %rd32;
	setp.lt.s64 	%p75, %rd304, 0;
	@%p75 bra 	$L__BB0_63;
$L__BB0_84:
	shl.b64 	%rd347, %rd347, 1;
	not.pred 	%p112, %p1;
	setp.lt.s64 	%p76, %rd347, %rd235;
	@%p76 bra 	$L__BB0_30;
	@%p1 bra 	$L__BB0_100;
	setp.eq.s64 	%p77, %rd235, 0;
	@%p77 bra 	$L__BB0_102;
	setp.lt.s64 	%p78, %rd235, 1;
	@%p78 bra 	$L__BB0_100;
	mov.b64 	%rd405, 0;
	mov.u64 	%rd406, %rd13;
	mov.u64 	%rd407, %rd285;
$L__BB0_89:
	.pragma "nounroll";
	mov.u64 	%rd211, %rd407;
	mov.u64 	%rd210, %rd406;
	ld.f32 	%f169, [%rd211];
	st.global.f32 	[%rd210], %f169;
	ld.f32 	%f170, [%rd211+4];
	st.global.f32 	[%rd210+4], %f170;
	ld.f32 	%f171, [%rd211+8];
	st.global.f32 	[%rd210+8], %f171;
	ld.f32 	%f172, [%rd211+12];
	st.global.f32 	[%rd210+12], %f172;
	ld.f32 	%f173, [%rd211+16];
	st.global.f32 	[%rd210+16], %f173;
	ld.f32 	%f174, [%rd211+20];
	st.global.f32 	[%rd210+20], %f174;
	ld.f32 	%f175, [%rd211+24];
	st.global.f32 	[%rd210+24], %f175;
	ld.f32 	%f176, [%rd211+28];
	st.global.f32 	[%rd210+28], %f176;
	ld.f32 	%f177, [%rd211+32];
	st.global.f32 	[%rd210+32], %f177;
	ld.f32 	%f178, [%rd211+36];
	st.global.f32 	[%rd210+36], %f178;
	ld.f32 	%f179, [%rd211+40];
	st.global.f32 	[%rd210+40], %f179;
	ld.f32 	%f180, [%rd211+44];
	st.global.f32 	[%rd210+44], %f180;
	ld.f32 	%f181, [%rd211+48];
	st.global.f32 	[%rd210+48], %f181;
	ld.f32 	%f182, [%rd211+52];
	st.global.f32 	[%rd210+52], %f182;
	ld.f32 	%f183, [%rd211+56];
	st.global.f32 	[%rd210+56], %f183;
	ld.f32 	%f184, [%rd211+60];
	st.global.f32 	[%rd210+60], %f184;
	add.s64 	%rd407, %rd211, 64;
	add.s64 	%rd406, %rd210, 64;
	add.s64 	%rd405, %rd405, 16;
	setp.ne.s64 	%p79, %rd405, %rd9;
	@%p79 bra 	$L__BB0_89;
	setp.eq.s64 	%p80, %rd7, 0;
	@%p80 bra 	$L__BB0_100;
	add.s64 	%rd306, %rd7, -1;
	setp.lt.u64 	%p81, %rd306, 7;
	@%p81 bra 	$L__BB0_93;
	ld.f32 	%f185, [%rd211+64];
	st.global.f32 	[%rd210+64], %f185;
	ld.f32 	%f186, [%rd211+68];
	st.global.f32 	[%rd210+68], %f186;
	ld.f32 	%f187, [%rd211+72];
	st.global.f32 	[%rd210+72], %f187;
	ld.f32 	%f188, [%rd211+76];
	st.global.f32 	[%rd210+76], %f188;
	ld.f32 	%f189, [%rd211+80];
	st.global.f32 	[%rd210+80], %f189;
	ld.f32 	%f190, [%rd211+84];
	st.global.f32 	[%rd210+84], %f190;
	ld.f32 	%f191, [%rd211+88];
	st.global.f32 	[%rd210+88], %f191;
	ld.f32 	%f192, [%rd211+92];
	st.global.f32 	[%rd210+92], %f192;
	add.s64 	%rd407, %rd211, 96;
	add.s64 	%rd406, %rd210, 96;
$L__BB0_93:
	setp.eq.s64 	%p82, %rd8, 0;
	@%p82 bra 	$L__BB0_100;
	add.s64 	%rd307, %rd8, -1;
	setp.lt.u64 	%p83, %rd307, 3;
	@%p83 bra 	$L__BB0_96;
	ld.f32 	%f193, [%rd407];
	st.global.f32 	[%rd406], %f193;
	ld.f32 	%f194, [%rd407+4];
	st.global.f32 	[%rd406+4], %f194;
	ld.f32 	%f195, [%rd407+8];
	st.global.f32 	[%rd406+8], %f195;
	ld.f32 	%f196, [%rd407+12];
	st.global.f32 	[%rd406+12], %f196;
	add.s64 	%rd407, %rd407, 16;
	add.s64 	%rd406, %rd406, 16;
$L__BB0_96:
	setp.eq.s64 	%p84, %rd10, 0;
	@%p84 bra 	$L__BB0_100;
	setp.eq.s64 	%p85, %rd10, 1;
	ld.f32 	%f197, [%rd407];
	st.global.f32 	[%rd406], %f197;
	@%p85 bra 	$L__BB0_100;
	setp.eq.s64 	%p86, %rd10, 2;
	ld.f32 	%f198, [%rd407+4];
	st.global.f32 	[%rd406+4], %f198;
	@%p86 bra 	$L__BB0_100;
	ld.f32 	%f199, [%rd407+8];
	st.global.f32 	[%rd406+8], %f199;
$L__BB0_100:
	setp.eq.s64 	%p87, %rd235, 0;
	@%p87 bra 	$L__BB0_102;
	{ // callseq 1, 0
	.param .b64 param0;
	st.param.b64 	[param0], %rd285;
	call.uni 
	free, 
	(
	param0
	);
	} // callseq 1
$L__BB0_102:
	setp.eq.s64 	%p88, %rd235, 0;
	ld.global.f32 	%f259, [%rd13];
	ld.global.f32 	%f201, [%rd28+-4];
	sub.f32 	%f202, %f201, %f259;
	div.rn.f32 	%f29, %f202, 0f42200000;
	mov.f32 	%f258, 0f00000000;
	mov.f32 	%f257, %f258;
	@%p88 bra 	$L__BB0_137;
	setp.eq.s64 	%p89, %rd3, 0;
	mov.f32 	%f257, 0f00000000;
	mov.b64 	%rd411, 0;
	mov.f32 	%f258, %f257;
	@%p89 bra 	$L__BB0_126;
	mov.f32 	%f257, 0f00000000;
	mov.b64 	%rd410, 0;
$L__BB0_105:
	shl.b64 	%rd310, %rd410, 2;
	add.s64 	%rd225, %rd13, %rd310;
	ld.global.f32 	%f206, [%rd225];
	add.f32 	%f260, %f29, %f259;
	setp.gtu.f32 	%p90, %f206, %f260;
	@%p90 bra 	$L__BB0_107;
	add.f32 	%f262, %f257, 0f3F800000;
	mov.f32 	%f260, %f259;
	bra.uni 	$L__BB0_115;
$L__BB0_107:
	div.rn.f32 	%f207, %f257, %f29;
	div.rn.f32 	%f208, %f207, %f1;
	cvt.f64.f32 	%fd2, %f208;
	{
	.reg .b32 %temp; 
	mov.b64 	{%temp, %r97}, %fd2;
	}
	{
	.reg .b32 %temp; 
	mov.b64 	{%r98, %temp}, %fd2;
	}
	setp.gt.s32 	%p91, %r97, 1048575;
	mov.b32 	%r99, -1023;
	mov.f64 	%fd137, %fd2;
	@%p91 bra 	$L__BB0_109;
	mul.f64 	%fd137, %fd2, 0d4350000000000000;
	{
	.reg .b32 %temp; 
	mov.b64 	{%temp, %r97}, %fd137;
	}
	{
	.reg .b32 %temp; 
	mov.b64 	{%r98, %temp}, %fd137;
	}
	mov.b32 	%r99, -1077;
$L__BB0_109:
	add.s32 	%r51, %r97, -1;
	setp.gt.u32 	%p92, %r51, 2146435070;
	@%p92 bra 	$L__BB0_113;
	shr.u32 	%r54, %r97, 20;
	add.s32 	%r100, %r99, %r54;
	and.b32  	%r55, %r97, 1048575;
	or.b32  	%r56, %r55, 1072693248;
	mov.b64 	%fd138, {%r98, %r56};
	setp.lt.u32 	%p94, %r56, 1073127583;
	@%p94 bra 	$L__BB0_112;
	{
	.reg .b32 %temp; 
	mov.b64 	{%r57, %temp}, %fd138;
	}
	{
	.reg .b32 %temp; 
	mov.b64 	{%temp, %r58}, %fd138;
	}
	add.s32 	%r59, %r58, -1048576;
	mov.b64 	%fd138, {%r57, %r59};
	add.s32 	%r100, %r100, 1;
$L__BB0_112:
	add.f64 	%fd30, %fd138, 0dBFF0000000000000;
	add.f64 	%fd31, %fd138, 0d3FF0000000000000;
	rcp.approx.ftz.f64 	%fd32, %fd31;
	neg.f64 	%fd33, %fd31;
	fma.rn.f64 	%fd34, %fd33, %fd32, 0d3FF0000000000000;
	fma.rn.f64 	%fd35, %fd34, %fd34, %fd34;
	fma.rn.f64 	%fd36, %fd35, %fd32, %fd32;
	mul.f64 	%fd37, %fd30, %fd36;
	fma.rn.f64 	%fd38, %fd30, %fd36, %fd37;
	mul.f64 	%fd39, %fd38, %fd38;
	fma.rn.f64 	%fd40, %fd39, 0d3EB1380B3AE80F1E, 0d3ED0EE258B7A8B04;
	fma.rn.f64 	%fd41, %fd40, %fd39, 0d3EF3B2669F02676F;
	fma.rn.f64 	%fd42, %fd41, %fd39, 0d3F1745CBA9AB0956;
	fma.rn.f64 	%fd43, %fd42, %fd39, 0d3F3C71C72D1B5154;
	fma.rn.f64 	%fd44, %fd43, %fd39, 0d3F624924923BE72D;
	fma.rn.f64 	%fd45, %fd44, %fd39, 0d3F8999999999A3C4;
	fma.rn.f64 	%fd46, %fd45, %fd39, 0d3FB5555555555554;
	sub.f64 	%fd47, %fd30, %fd38;
	add.f64 	%fd48, %fd47, %fd47;
	neg.f64 	%fd49, %fd38;
	fma.rn.f64 	%fd50, %fd49, %fd30, %fd48;
	mul.f64 	%fd51, %fd36, %fd50;
	mul.f64 	%fd52, %fd39, %fd46;
	fma.rn.f64 	%fd53, %fd52, %fd38, %fd51;
	xor.b32  	%r60, %r100, -2147483648;
	mov.b32 	%r61, 1127219200;
	mov.b64 	%fd54, {%r60, %r61};
	sub.f64 	%fd55, %fd54, %fd1;
	fma.rn.f64 	%fd56, %fd55, 0d3FE62E42FEFA39EF, %fd38;
	fma.rn.f64 	%fd57, %fd55, 0dBFE62E42FEFA39EF, %fd56;
	sub.f64 	%fd58, %fd57, %fd38;
	sub.f64 	%fd59, %fd53, %fd58;
	fma.rn.f64 	%fd60, %fd55, 0d3C7ABC9E3B39803F, %fd59;
	add.f64 	%fd139, %fd56, %fd60;
	bra.uni 	$L__BB0_114;
$L__BB0_113:
	fma.rn.f64 	%fd29, %fd137, 0d7FF0000000000000, 0d7FF0000000000000;
	{
	.reg .b32 %temp; 
	mov.b64 	{%temp, %r52}, %fd137;
	}
	and.b32  	%r53, %r52, 2147483647;
	setp.eq.s32 	%p93, %r53, 0;
	selp.f64 	%fd139, 0dFFF0000000000000, %fd29, %p93;
$L__BB0_114:
	mul.f64 	%fd61, %fd139, 0d3C7777D0FFDA0D24;
	fma.rn.f64 	%fd62, %fd139, 0d3FF71547652B82FE, %fd61;
	cvt.f64.f32 	%fd63, %f258;
	fma.rn.f64 	%fd64, %fd62, %fd2, %fd63;
	cvt.rn.f32.f64 	%f258, %fd64;
	mov.f32 	%f262, 0f3F800000;
$L__BB0_115:
	ld.global.f32 	%f210, [%rd225+4];
	add.f32 	%f259, %f29, %f260;
	setp.gtu.f32 	%p95, %f210, %f259;
	@%p95 bra 	$L__BB0_117;
	add.f32 	%f257, %f262, 0f3F800000;
	mov.f32 	%f259, %f260;
	bra.uni 	$L__BB0_125;
$L__BB0_117:
	div.rn.f32 	%f211, %f262, %f29;
	div.rn.f32 	%f212, %f211, %f1;
	cvt.f64.f32 	%fd11, %f212;
	{
	.reg .b32 %temp; 
	mov.b64 	{%temp, %r101}, %fd11;
	}
	{
	.reg .b32 %temp; 
	mov.b64 	{%r102, %temp}, %fd11;
	}
	setp.gt.s32 	%p96, %r101, 1048575;
	mov.b32 	%r103, -1023;
	mov.f64 	%fd140, %fd11;
	@%p96 bra 	$L__BB0_119;
	mul.f64 	%fd140, %fd11, 0d4350000000000000;
	{
	.reg .b32 %temp; 
	mov.b64 	{%temp, %r101}, %fd140;
	}
	{
	.reg .b32 %temp; 
	mov.b64 	{%r102, %temp}, %fd140;
	}
	mov.b32 	%r103, -1077;
$L__BB0_119:
	add.s32 	%r64, %r101, -1;
	setp.lt.u32 	%p97, %r64, 2146435071;
	@%p97 bra 	$L__BB0_121;
	fma.rn.f64 	%fd65, %fd140, 0d7FF0000000000000, 0d7FF0000000000000;
	{
	.reg .b32 %temp; 
	mov.b64 	{%temp, %r65}, %fd140;
	}
	and.b32  	%r66, %r65, 2147483647;
	setp.eq.s32 	%p98, %r66, 0;
	selp.f64 	%fd142, 0dFFF0000000000000, %fd65, %p98;
	bra.uni 	$L__BB0_124;
$L__BB0_121:
	shr.u32 	%r67, %r101, 20;
	add.s32 	%r104, %r103, %r67;
	and.b32  	%r68, %r101, 1048575;
	or.b32  	%r69, %r68, 1072693248;
	mov.b64 	%fd141, {%r102, %r69};
	setp.lt.u32 	%p99, %r69, 1073127583;
	@%p99 bra 	$L__BB0_123;
	{
	.reg .b32 %temp; 
	mov.b64 	{%r70, %temp}, %fd141;
	}
	{
	.reg .b32 %temp; 
	mov.b64 	{%temp, %r71}, %fd141;
	}
	add.s32 	%r72, %r71, -1048576;
	mov.b64 	%fd141, {%r70, %r72};
	add.s32 	%r104, %r104, 1;
$L__BB0_123:
	add.f64 	%fd66, %fd141, 0dBFF0000000000000;
	add.f64 	%fd67, %fd141, 0d3FF0000000000000;
	rcp.approx.ftz.f64 	%fd68, %fd67;
	neg.f64 	%fd69, %fd67;
	fma.rn.f64 	%fd70, %fd69, %fd68, 0d3FF0000000000000;
	fma.rn.f64 	%fd71, %fd70, %fd70, %fd70;
	fma.rn.f64 	%fd72, %fd71, %fd68, %fd68;
	mul.f64 	%fd73, %fd66, %fd72;
	fma.rn.f64 	%fd74, %fd66, %fd72, %fd73;
	mul.f64 	%fd75, %fd74, %fd74;
	fma.rn.f64 	%fd76, %fd75, 0d3EB1380B3AE80F1E, 0d3ED0EE258B7A8B04;
	fma.rn.f64 	%fd77, %fd76, %fd75, 0d3EF3B2669F02676F;
	fma.rn.f64 	%fd78, %fd77, %fd75, 0d3F1745CBA9AB0956;
	fma.rn.f64 	%fd79, %fd78, %fd75, 0d3F3C71C72D1B5154;
	fma.rn.f64 	%fd80, %fd79, %fd75, 0d3F624924923BE72D;
	fma.rn.f64 	%fd81, %fd80, %fd75, 0d3F8999999999A3C4;
	fma.rn.f64 	%fd82, %fd81, %fd75, 0d3FB5555555555554;
	sub.f64 	%fd83, %fd66, %fd74;
	add.f64 	%fd84, %fd83, %fd83;
	neg.f64 	%fd85, %fd74;
	fma.rn.f64 	%fd86, %fd85, %fd66, %fd84;
	mul.f64 	%fd87, %fd72, %fd86;
	mul.f64 	%fd88, %fd75, %fd82;
	fma.rn.f64 	%fd89, %fd88, %fd74, %fd87;
	xor.b32  	%r73, %r104, -2147483648;
	mov.b32 	%r74, 1127219200;
	mov.b64 	%fd90, {%r73, %r74};
	sub.f64 	%fd91, %fd90, %fd1;
	fma.rn.f64 	%fd92, %fd91, 0d3FE62E42FEFA39EF, %fd74;
	fma.rn.f64 	%fd93, %fd91, 0dBFE62E42FEFA39EF, %fd92;
	sub.f64 	%fd94, %fd93, %fd74;
	sub.f64 	%fd95, %fd89, %fd94;
	fma.rn.f64 	%fd96, %fd91, 0d3C7ABC9E3B39803F, %fd95;
	add.f64 	%fd142, %fd92, %fd96;
$L__BB0_124:
	mul.f64 	%fd97, %fd142, 0d3C7777D0FFDA0D24;
	fma.rn.f64 	%fd98, %fd142, 0d3FF71547652B82FE, %fd97;
	cvt.f64.f32 	%fd99, %f258;
	fma.rn.f64 	%fd100, %fd98, %fd11, %fd99;
	cvt.rn.f32.f64 	%f258, %fd100;
	mov.f32 	%f257, 0f3F800000;
$L__BB0_125:
	add.s64 	%rd410, %rd410, 2;
	and.b64  	%rd411, %rd235, -2;
	setp.ne.s64 	%p100, %rd410, %rd411;
	@%p100 bra 	$L__BB0_105;
$L__BB0_126:
	and.b64  	%rd311, %rd235, 1;
	setp.eq.b64 	%p101, %rd311, 1;
	not.pred 	%p102, %p101;
	@%p102 bra 	$L__BB0_137;
	shl.b64 	%rd312, %rd411, 2;
	add.s64 	%rd313, %rd13, %rd312;
	ld.global.f32 	%f214, [%rd313];
	add.f32 	%f215, %f29, %f259;
	setp.gtu.f32 	%p103, %f214, %f215;
	@%p103 bra 	$L__BB0_129;
	add.f32 	%f257, %f257, 0f3F800000;
	bra.uni 	$L__BB0_137;
$L__BB0_129:
	div.rn.f32 	%f216, %f257, %f29;
	div.rn.f32 	%f217, %f216, %f1;
	cvt.f64.f32 	%fd20, %f217;
	{
	.reg .b32 %temp; 
	mov.b64 	{%temp, %r105}, %fd20;
	}
	{
	.reg .b32 %temp; 
	mov.b64 	{%r106, %temp}, %fd20;
	}
	setp.gt.s32 	%p104, %r105, 1048575;
	mov.b32 	%r107, -1023;
	mov.f64 	%fd143, %fd20;
	@%p104 bra 	$L__BB0_131;
	mul.f64 	%fd143, %fd20, 0d4350000000000000;
	{
	.reg .b32 %temp; 
	mov.b64 	{%temp, %r105}, %fd143;
	}
	{
	.reg .b32 %temp; 
	mov.b64 	{%r106, %temp}, %fd143;
	}
	mov.b32 	%r107, -1077;
$L__BB0_131:
	add.s32 	%r77, %r105, -1;
	setp.lt.u32 	%p105, %r77, 2146435071;
	@%p105 bra 	$L__BB0_133;
	fma.rn.f64 	%fd101, %fd143, 0d7FF0000000000000, 0d7FF0000000000000;
	{
	.reg .b32 %temp; 
	mov.b64 	{%temp, %r78}, %fd143;
	}
	and.b32  	%r79, %r78, 2147483647;
	setp.eq.s32 	%p106, %r79, 0;
	selp.f64 	%fd145, 0dFFF0000000000000, %fd101, %p106;
	bra.uni 	$L__BB0_136;
$L__BB0_133:
	shr.u32 	%r80, %r105, 20;
	add.s32 	%r108, %r107, %r80;
	and.b32  	%r81, %r105, 1048575;
	or.b32  	%r82, %r81, 1072693248;
	mov.b64 	%fd144, {%r106, %r82};
	setp.lt.u32 	%p107, %r82, 1073127583;
	@%p107 bra 	$L__BB0_135;
	{
	.reg .b32 %temp; 
	mov.b64 	{%r83, %temp}, %fd144;
	}
	{
	.reg .b32 %temp; 
	mov.b64 	{%temp, %r84}, %fd144;
	}
	add.s32 	%r85, %r84, -1048576;
	mov.b64 	%fd144, {%r83, %r85};
	add.s32 	%r108, %r108, 1;
$L__BB0_135:
	add.f64 	%fd102, %fd144, 0dBFF0000000000000;
	add.f64 	%fd103, %fd144, 0d3FF0000000000000;
	rcp.approx.ftz.f64 	%fd104, %fd103;
	neg.f64 	%fd105, %fd103;
	fma.rn.f64 	%fd106, %fd105, %fd104, 0d3FF0000000000000;
	fma.rn.f64 	%fd107, %fd106, %fd106, %fd106;
	fma.rn.f64 	%fd108, %fd107, %fd104, %fd104;
	mul.f64 	%fd109, %fd102, %fd108;
	fma.rn.f64 	%fd110, %fd102, %fd108, %fd109;
	mul.f64 	%fd111, %fd110, %fd110;
	fma.rn.f64 	%fd112, %fd111, 0d3EB1380B3AE80F1E, 0d3ED0EE258B7A8B04;
	fma.rn.f64 	%fd113, %fd112, %fd111, 0d3EF3B2669F02676F;
	fma.rn.f64 	%fd114, %fd113, %fd111, 0d3F1745CBA9AB0956;
	fma.rn.f64 	%fd115, %fd114, %fd111, 0d3F3C71C72D1B5154;
	fma.rn.f64 	%fd116, %fd115, %fd111, 0d3F624924923BE72D;
	fma.rn.f64 	%fd117, %fd116, %fd111, 0d3F8999999999A3C4;
	fma.rn.f64 	%fd118, %fd117, %fd111, 0d3FB5555555555554;
	sub.f64 	%fd119, %fd102, %fd110;
	add.f64 	%fd120, %fd119, %fd119;
	neg.f64 	%fd121, %fd110;
	fma.rn.f64 	%fd122, %fd121, %fd102, %fd120;
	mul.f64 	%fd123, %fd108, %fd122;
	mul.f64 	%fd124, %fd111, %fd118;
	fma.rn.f64 	%fd125, %fd124, %fd110, %fd123;
	xor.b32  	%r86, %r108, -2147483648;
	mov.b32 	%r87, 1127219200;
	mov.b64 	%fd126, {%r86, %r87};
	sub.f64 	%fd127, %fd126, %fd1;
	fma.rn.f64 	%fd128, %fd127, 0d3FE62E42FEFA39EF, %fd110;
	fma.rn.f64 	%fd129, %fd127, 0dBFE62E42FEFA39EF, %fd128;
	sub.f64 	%fd130, %fd129, %fd110;
	sub.f64 	%fd131, %fd125, %fd130;
	fma.rn.f64 	%fd132, %fd127, 0d3C7ABC9E3B39803F, %fd131;
	add.f64 	%fd145, %fd128, %fd132;
$L__BB0_136:
	mul.f64 	%fd133, %fd145, 0d3C7777D0FFDA0D24;
	fma.rn.f64 	%fd134, %fd145, 0d3FF71547652B82FE, %fd133;
	cvt.f64.f32 	%fd135, %f258;
	fma.rn.f64 	%fd136, %fd134, %fd20, %fd135;
	cvt.rn.f32.f64 	%f258, %fd136;
	mov.f32 	%f257, 0f3F800000;
$L__BB0_137:
	ld.param.u64 	%rd324, [_Z10GpuComputePfS_S_S_Pimm_param_2];
	div.rn.f32 	%f219, %f257, %f29;
	div.rn.f32 	%f220, %f219, %f1;
	setp.lt.f32 	%p108, %f220, 0f00800000;
	mul.f32 	%f221, %f220, 0f4B000000;
	selp.f32 	%f222, %f221, %f220, %p108;
	selp.f32 	%f223, 0fC1B80000, 0f00000000, %p108;
	mov.b32 	%r88, %f222;
	add.s32 	%r89, %r88, -1060439283;
	and.b32  	%r90, %r89, -8388608;
	sub.s32 	%r91, %r88, %r90;
	mov.b32 	%f224, %r91;
	cvt.rn.f32.s32 	%f225, %r90;
	fma.rn.f32 	%f226, %f225, 0f34000000, %f223;
	add.f32 	%f227, %f224, 0fBF800000;
	fma.rn.f32 	%f228, %f227, 0f3DC6B27F, 0fBE2C7F30;
	fma.rn.f32 	%f229, %f228, %f227, 0f3E2FCF2A;
	fma.rn.f32 	%f230, %f229, %f227, 0fBE374E43;
	fma.rn.f32 	%f231, %f230, %f227, 0f3E520BF4;
	fma.rn.f32 	%f232, %f231, %f227, 0fBE763C8B;
	fma.rn.f32 	%f233, %f232, %f227, 0f3E93BF99;
	fma.rn.f32 	%f234, %f233, %f227, 0fBEB8AA49;
	fma.rn.f32 	%f235, %f234, %f227, 0f3EF6384A;
	fma.rn.f32 	%f236, %f235, %f227, 0fBF38AA3B;
	mul.f32 	%f237, %f227, %f236;
	mul.f32 	%f238, %f227, %f237;
	fma.rn.f32 	%f239, %f227, 0f3FB8AA3B, %f238;
	add.f32 	%f240, %f226, %f239;
	setp.gt.u32 	%p109, %r88, 2139095039;
	fma.rn.f32 	%f241, %f222, 0f7F800000, 0f7F800000;
	selp.f32 	%f242, %f241, %f240, %p109;
	setp.eq.f32 	%p110, %f222, 0f00000000;
	selp.f32 	%f243, 0fFF800000, %f242, %p110;
	fma.rn.f32 	%f244, %f220, %f243, %f258;
	neg.f32 	%f245, %f244;
	cvta.to.global.u64 	%rd314, %rd324;
	shl.b64 	%rd315, %rd326, 2;
	add.s64 	%rd316, %rd314, %rd315;
	st.global.f32 	[%rd316], %f245;
	add.s32 	%r94, %r94, %r3;
	cvt.s64.s32 	%rd326, %r94;
	setp.gt.u64 	%p111, %rd234, %rd326;
	@%p111 bra 	$L__BB0_2;
$L__BB0_138:
	ret;

}
	// .globl	_ZN3cub18CUB_300001_SM_10006detail11EmptyKernelIvEEvv
.visible .entry _ZN3cub18CUB_300001_SM_10006detail11EmptyKernelIvEEvv()
{


	ret;

}


// ===== COMPILED SASS (sm_100) =====

	.target	sm_100

	.elftype	@"ET_EXEC"


//--------------------- .note.nv.tkinfo           --------------------------
	.section	.note.nv.tkinfo,"",@"SHT_NOTE"
	.sectionflags	@"SHF_NOTE_NV_TKINFO"
	.tkinfo
        /*0018*/ 	.word	0x00000002
        /*0030*/ 	.string	""
        /*0030*/ 	.string	"ptxas"
        /*0030*/ 	.string	"Cuda compilation tools, release 13.0, V13.0.88"
        /*0030*/ 	.string	"Build cuda_13.0.r13.0/compiler.36424714_0"
        /*0030*/ 	.string	"-arch sm_100 -m 64 "



//--------------------- .note.nv.cuinfo           --------------------------
	.section	.note.nv.cuinfo,"",@"SHT_NOTE"
	.sectionflags	@"SHF_NOTE_NV_CUINFO"
        /*0018*/ 	.short	0x0002
        /*001a*/ 	.short	0x0064
        /*001c*/ 	.short	0x0082
	.zero		2


//--------------------- .nv.info                  --------------------------
	.section	.nv.info,"",@"SHT_CUDA_INFO"
	.align	4


	//----- nvinfo : EIATTR_REGCOUNT
	.align		4
        /*0000*/ 	.byte	0x04, 0x2f
        /*0002*/ 	.short	(.L_48 - .L_47)
	.align		4
.L_47:
        /*0004*/ 	.word	index@(_Z10GpuComputePfS_S_S_Pimm)
        /*0008*/ 	.word	0x00000036


	//----- nvinfo : EIATTR_FRAME_SIZE
	.align		4
.L_48:
        /*000c*/ 	.byte	0x04, 0x11
        /*000e*/ 	.short	(.L_50 - .L_49)
	.align		4
.L_49:
        /*0010*/ 	.word	index@($__internal_1_$__cuda_sm3x_div_rn_noftz_f32_slowpath)
        /*0014*/ 	.word	0x00000008


	//----- nvinfo : EIATTR_FRAME_SIZE
	.align		4
.L_50:
        /*0018*/ 	.byte	0x04, 0x11
        /*001a*/ 	.short	(.L_52 - .L_51)
	.align		4
.L_51:
        /*001c*/ 	.word	index@($__internal_0_$__cuda_sm20_sqrt_rn_f32_slowpath)
        /*0020*/ 	.word	0x00000008


	//----- nvinfo : EIATTR_FRAME_SIZE
	.align		4
.L_52:
        /*0024*/ 	.byte	0x04, 0x11
        /*0026*/ 	.short	(.L_54 - .L_53)
	.align		4
.L_53:
        /*0028*/ 	.word	index@(_Z10GpuComputePfS_S_S_Pimm)
        /*002c*/ 	.word	0x00000008


	//----- nvinfo : EIATTR_REGCOUNT
	.align		4
.L_54:
        /*0030*/ 	.byte	0x04, 0x2f
        /*0032*/ 	.short	(.L_56 - .L_55)
	.align		4
.L_55:
        /*0034*/ 	.word	index@(_ZN3cub18CUB_300001_SM_10006detail11EmptyKernelIvEEvv)
        /*0038*/ 	.word	0x00000004


	//----- nvinfo : EIATTR_FRAME_SIZE
	.align		4
.L_56:
        /*003c*/ 	.byte	0x04, 0x11
        /*003e*/ 	.short	(.L_58 - .L_57)
	.align		4
.L_57:
        /*0040*/ 	.word	index@(_ZN3cub18CUB_300001_SM_10006detail11EmptyKernelIvEEvv)
        /*0044*/ 	.word	0x00000000


	//----- nvinfo : EIATTR_MIN_STACK_SIZE
	.align		4
.L_58:
        /*0048*/ 	.byte	0x04, 0x12
        /*004a*/ 	.short	(.L_60 - .L_59)
	.align		4
.L_59:
        /*004c*/ 	.word	index@(_ZN3cub18CUB_300001_SM_10006detail11EmptyKernelIvEEvv)
        /*0050*/ 	.word	0x00000000


	//----- nvinfo : EIATTR_MIN_STACK_SIZE
	.align		4
.L_60:
        /*0054*/ 	.byte	0x04, 0x12
        /*0056*/ 	.short	(.L_62 - .L_61)
	.align		4
.L_61:
        /*0058*/ 	.word	index@(_Z10GpuComputePfS_S_S_Pimm)
        /*005c*/ 	.word	0x00000008
.L_62:


//--------------------- .nv.compat                --------------------------
	.section	.nv.compat,"",@"SHT_CUDA_COMPAT_INFO"
	.align	4
        /*0000*/ 	.byte	0x02, 0x09, 0x00, 0x00, 0x02, 0x02, 0x01, 0x00, 0x02, 0x05, 0x05, 0x00, 0x03, 0x07, 0x01, 0x01
        /*0010*/ 	.byte	0x02, 0x03, 0x00, 0x00, 0x02, 0x06, 0x01, 0x00, 0x04, 0x0b, 0x08, 0x00, 0x01, 0x00, 0x00, 0x00
        /*0020*/ 	.byte	0x00, 0x00, 0x00, 0x00


//--------------------- .nv.info._ZN3cub18CUB_300001_SM_10006detail11EmptyKernelIvEEvv --------------------------
	.section	.nv.info._ZN3cub18CUB_300001_SM_10006detail11EmptyKernelIvEEvv,"",@"SHT_CUDA_INFO"
	.sectionflags	@""
	.align	4


	//----- nvinfo : EIATTR_CUDA_API_VERSION
	.align		4
        /*0000*/ 	.byte	0x04, 0x37
        /*0002*/ 	.short	(.L_64 - .L_63)
.L_63:
        /*0004*/ 	.word	0x00000082


	//----- nvinfo : EIATTR_SPARSE_MMA_MASK
	.align		4
.L_64:
        /*0008*/ 	.byte	0x03, 0x50
        /*000a*/ 	.short	0x0000


	//----- nvinfo : EIATTR_MAXREG_COUNT
	.align		4
        /*000c*/ 	.byte	0x03, 0x1b
        /*000e*/ 	.short	0x00ff


	//----- nvinfo : EIATTR_MERCURY_ISA_VERSION
	.align		4
        /*0010*/ 	.byte	0x03, 0x5f
        /*0012*/ 	.short	0x0101


	//----- nvinfo : EIATTR_VRC_CTA_INIT_COUNT
	.align		4
        /*0014*/ 	.byte	0x02, 0x4a
	.zero		1
	.zero		1


	//----- nvinfo : EIATTR_EXIT_INSTR_OFFSETS
	.align		4
        /*0018*/ 	.byte	0x04, 0x1c
        /*001a*/ 	.short	(.L_66 - .L_65)


	//   ....[0]....
.L_65:
        /*001c*/ 	.word	0x00000010


	//----- nvinfo : EIATTR_SW_WAR
	.align		4
.L_66:
        /*0020*/ 	.byte	0x04, 0x36
        /*0022*/ 	.short	(.L_68 - .L_67)
.L_67:
        /*0024*/ 	.word	0x00000008
.L_68:


//--------------------- .nv.info._Z10GpuComputePfS_S_S_Pimm --------------------------
	.section	.nv.info._Z10GpuComputePfS_S_S_Pimm,"",@"SHT_CUDA_INFO"
	.sectionflags	@""
	.align	4


	//----- nvinfo : EIATTR_CUDA_API_VERSION
	.align		4
        /*0000*/ 	.byte	0x04, 0x37
        /*0002*/ 	.short	(.L_70 - .L_69)
.L_69:
        /*0004*/ 	.word	0x00000082


	//----- nvinfo : EIATTR_KPARAM_INFO
	.align		4
.L_70:
        /*0008*/ 	.byte	0x04, 0x17
        /*000a*/ 	.short	(.L_72 - .L_71)
.L_71:
        /*000c*/ 	.word	0x00000000
        /*0010*/ 	.short	0x0006
        /*0012*/ 	.short	0x0030
        /*0014*/ 	.byte	0x00, 0xf0, 0x21, 0x00


	//----- nvinfo : EIATTR_KPARAM_INFO
	.align		4
.L_72:
        /*0018*/ 	.byte	0x04, 0x17
        /*001a*/ 	.short	(.L_74 - .L_73)
.L_73:
        /*001c*/ 	.word	0x00000000
        /*0020*/ 	.short	0x0005
        /*0022*/ 	.short	0x0028
        /*0024*/ 	.byte	0x00, 0xf0, 0x21, 0x00


	//----- nvinfo : EIATTR_KPARAM_INFO
	.align		4
.L_74:
        /*0028*/ 	.byte	0x04, 0x17
        /*002a*/ 	.short	(.L_76 - .L_75)
.L_75:
        /*002c*/ 	.word	0x00000000
        /*0030*/ 	.short	0x0004
        /*0032*/ 	.short	0x0020
        /*0034*/ 	.byte	0x00, 0xf5, 0x21, 0x00


	//----- nvinfo : EIATTR_KPARAM_INFO
	.align		4
.L_76:
        /*0038*/ 	.byte	0x04, 0x17
        /*003a*/ 	.short	(.L_78 - .L_77)
.L_77:
        /*003c*/ 	.word	0x00000000
        /*0040*/ 	.short	0x0003
        /*0042*/ 	.short	0x0018
        /*0044*/ 	.byte	0x00, 0xf5, 0x21, 0x00


	//----- nvinfo : EIATTR_KPARAM_INFO
	.align		4
.L_78:
        /*0048*/ 	.byte	0x04, 0x17
        /*004a*/ 	.short	(.L_80 - .L_79)
.L_79:
        /*004c*/ 	.word	0x00000000
        /*0050*/ 	.short	0x0002
        /*0052*/ 	.short	0x0010
        /*0054*/ 	.byte	0x00, 0xf5, 0x21, 0x00


	//----- nvinfo : EIATTR_KPARAM_INFO
	.align		4
.L_80:
        /*0058*/ 	.byte	0x04, 0x17
        /*005a*/ 	.short	(.L_82 - .L_81)
.L_81:
        /*005c*/ 	.word	0x00000000
        /*0060*/ 	.short	0x0001
        /*0062*/ 	.short	0x0008
        /*0064*/ 	.byte	0x00, 0xf5, 0x21, 0x00


	//----- nvinfo : EIATTR_KPARAM_INFO
	.align		4
.L_82:
        /*0068*/ 	.byte	0x04, 0x17
        /*006a*/ 	.short	(.L_84 - .L_83)
.L_83:
        /*006c*/ 	.word	0x00000000
        /*0070*/ 	.short	0x0000
        /*0072*/ 	.short	0x0000
        /*0074*/ 	.byte	0x00, 0xf5, 0x21, 0x00


	//----- nvinfo : EIATTR_SPARSE_MMA_MASK
	.align		4
.L_84:
        /*0078*/ 	.byte	0x03, 0x50
        /*007a*/ 	.short	0x0000


	//----- nvinfo : EIATTR_MAXREG_COUNT
	.align		4
        /*007c*/ 	.byte	0x03, 0x1b
        /*007e*/ 	.short	0x00ff


	//----- nvinfo : EIATTR_EXTERNS
	.align		4
        /*0080*/ 	.byte	0x04, 0x0f
        /*0082*/ 	.short	(.L_86 - .L_85)


	//   ....[0]....
	.align		4
.L_85:
        /*0084*/ 	.word	index@(vprintf)


	//   ....[1]....
	.align		4
        /*0088*/ 	.word	index@(malloc)


	//   ....[2]....
	.align		4
        /*008c*/ 	.word	index@(free)


	//----- nvinfo : EIATTR_MERCURY_ISA_VERSION
	.align		4
.L_86:
        /*0090*/ 	.byte	0x03, 0x5f
        /*0092*/ 	.short	0x0101


	//----- nvinfo : EIATTR_VRC_CTA_INIT_COUNT
	.align		4
        /*0094*/ 	.byte	0x02, 0x4a
	.zero		1
	.zero		1


	//----- nvinfo : EIATTR_SYSCALL_OFFSETS
	.align		4
        /*0098*/ 	.byte	0x04, 0x46
        /*009a*/ 	.short	(.L_88 - .L_87)


	//   ....[0]....
.L_87:
        /*009c*/ 	.word	0x00001e00


	//   ....[1]....
        /*00a0*/ 	.word	0x00005b40


	//   ....[2]....
        /*00a4*/ 	.word	0x00007de0


	//   ....[3]....
        /*00a8*/ 	.word	0x00007e90


	//----- nvinfo : EIATTR_EXIT_INSTR_OFFSETS
	.align		4
.L_88:
        /*00ac*/ 	.byte	0x04, 0x1c
        /*00ae*/ 	.short	(.L_90 - .L_89)


	//   ....[0]....
.L_89:
        /*00b0*/ 	.word	0x00000100


	//   ....[1]....
        /*00b4*/ 	.word	0x00007d90


	//----- nvinfo : EIATTR_CRS_STACK_SIZE
	.align		4
.L_90:
        /*00b8*/ 	.byte	0x04, 0x1e
        /*00ba*/ 	.short	(.L_92 - .L_91)
.L_91:
        /*00bc*/ 	.word	0x00000000


	//----- nvinfo : EIATTR_CBANK_PARAM_SIZE
	.align		4
.L_92:
        /*00c0*/ 	.byte	0x03, 0x19
        /*00c2*/ 	.short	0x0038


	//----- nvinfo : EIATTR_PARAM_CBANK
	.align		4
        /*00c4*/ 	.byte	0x04, 0x0a
        /*00c6*/ 	.short	(.L_94 - .L_93)
	.align		4
.L_93:
        /*00c8*/ 	.word	index@(.nv.constant0._Z10GpuComputePfS_S_S_Pimm)
        /*00cc*/ 	.short	0x0380
        /*00ce*/ 	.short	0x0038


	//----- nvinfo : EIATTR_SW_WAR
	.align		4
.L_94:
        /*00d0*/ 	.byte	0x04, 0x36
        /*00d2*/ 	.short	(.L_96 - .L_95)
.L_95:
        /*00d4*/ 	.word	0x00000008
.L_96:


//--------------------- .nv.callgraph             --------------------------
	.section	.nv.callgraph,"",@"SHT_CUDA_CALLGRAPH"
	.align	4
	.sectionentsize	8
	.align		4
        /*0000*/ 	.word	0x00000000
	.align		4
        /*0004*/ 	.word	0xffffffff
	.align		4
        /*0008*/ 	.word	index@(_Z10GpuComputePfS_S_S_Pimm)
	.align		4
        /*000c*/ 	.word	index@(vprintf)
	.align		4
        /*0010*/ 	.word	index@(_Z10GpuComputePfS_S_S_Pimm)
	.align		4
        /*0014*/ 	.word	index@(free)
	.align		4
        /*0018*/ 	.word	index@(_Z10GpuComputePfS_S_S_Pimm)
	.align		4
        /*001c*/ 	.word	index@(malloc)
	.align		4
        /*0020*/ 	.word	0x00000000
	.align		4
        /*0024*/ 	.word	0xfffffffe
	.align		4
        /*0028*/ 	.word	0x00000000
	.align		4
        /*002c*/ 	.word	0xfffffffd
	.align		4
        /*0030*/ 	.word	0x00000000
	.align		4
        /*0034*/ 	.word	0xfffffffc


//--------------------- .nv.constant4             --------------------------
	.section	.nv.constant4,"a",@progbits
	.align	8
	.align		8
.nv.constant4:
        /*0000*/ 	.dword	_ZN34_INTERNAL_e0c2ac34_4_k_cu_9bee55ee4cuda3std3__45__cpo5beginE
	.align		8
        /*0008*/ 	.dword	_ZN34_INTERNAL_e0c2ac34_4_k_cu_9bee55ee4cuda3std3__45__cpo3endE
	.align		8
        /*0010*/ 	.dword	_ZN34_INTERNAL_e0c2ac34_4_k_cu_9bee55ee4cuda3std3__45__cpo6cbeginE
	.align		8
        /*0018*/ 	.dword	_ZN34_INTERNAL_e0c2ac34_4_k_cu_9bee55ee4cuda3std3__45__cpo4cendE
	.align		8
        /*0020*/ 	.dword	_ZN34_INTERNAL_e0c2ac34_4_k_cu_9bee55ee4cuda3std3__45__cpo6rbeginE
	.align		8
        /*0028*/ 	.dword	_ZN34_INTERNAL_e0c2ac34_4_k_cu_9bee55ee4cuda3std3__45__cpo4rendE
	.align		8
        /*0030*/ 	.dword	_ZN34_INTERNAL_e0c2ac34_4_k_cu_9bee55ee4cuda3std3__45__cpo7crbeginE
	.align		8
        /*0038*/ 	.dword	_ZN34_INTERNAL_e0c2ac34_4_k_cu_9bee55ee4cuda3std3__45__cpo5crendE
	.align		8
        /*0040*/ 	.dword	_ZN34_INTERNAL_e0c2ac34_4_k_cu_9bee55ee4cuda3std3__436_GLOBAL__N__e0c2ac34_4_k_cu_9bee55ee6ignoreE
	.align		8
        /*0048*/ 	.dword	_ZN34_INTERNAL_e0c2ac34_4_k_cu_9bee55ee4cuda3std3__419piecewise_constructE
	.align		8
        /*0050*/ 	.dword	_ZN34_INTERNAL_e0c2ac34_4_k_cu_9bee55ee4cuda3std3__48in_placeE
	.align		8
        /*0058*/ 	.dword	_ZN34_INTERNAL_e0c2ac34_4_k_cu_9bee55ee4cuda3std3__420unreachable_sentinelE
	.align		8
        /*0060*/ 	.dword	_ZN34_INTERNAL_e0c2ac34_4_k_cu_9bee55ee4cuda3std3__47nulloptE
	.align		8
        /*0068*/ 	.dword	_ZN34_INTERNAL_e0c2ac34_4_k_cu_9bee55ee4cuda3std3__48unexpectE
	.align		8
        /*0070*/ 	.dword	_ZN34_INTERNAL_e0c2ac34_4_k_cu_9bee55ee4cuda3std6ranges3__45__cpo4swapE
	.align		8
        /*0078*/ 	.dword	_ZN34_INTERNAL_e0c2ac34_4_k_cu_9bee55ee4cuda3std6ranges3__45__cpo9iter_moveE
	.align		8
        /*0080*/ 	.dword	_ZN34_INTERNAL_e0c2ac34_4_k_cu_9bee55ee4cuda3std6ranges3__45__cpo5beginE
	.align		8
        /*0088*/ 	.dword	_ZN34_INTERNAL_e0c2ac34_4_k_cu_9bee55ee4cuda3std6ranges3__45__cpo3endE
	.align		8
        /*0090*/ 	.dword	_ZN34_INTERNAL_e0c2ac34_4_k_cu_9bee55ee4cuda3std6ranges3__45__cpo6cbeginE
	.align		8
        /*0098*/ 	.dword	_ZN34_INTERNAL_e0c2ac34_4_k_cu_9bee55ee4cuda3std6ranges3__45__cpo4cendE
	.align		8
        /*00a0*/ 	.dword	_ZN34_INTERNAL_e0c2ac34_4_k_cu_9bee55ee4cuda3std6ranges3__45__cpo7advanceE
	.align		8
        /*00a8*/ 	.dword	_ZN34_INTERNAL_e0c2ac34_4_k_cu_9bee55ee4cuda3std6ranges3__45__cpo9iter_swapE
	.align		8
        /*00b0*/ 	.dword	_ZN34_INTERNAL_e0c2ac34_4_k_cu_9bee55ee4cuda3std6ranges3__45__cpo4nextE
	.align		8
        /*00b8*/ 	.dword	_ZN34_INTERNAL_e0c2ac34_4_k_cu_9bee55ee4cuda3std6ranges3__45__cpo4prevE
	.align		8
        /*00c0*/ 	.dword	_ZN34_INTERNAL_e0c2ac34_4_k_cu_9bee55ee4cuda3std6ranges3__45__cpo4dataE
	.align		8
        /*00c8*/ 	.dword	_ZN34_INTERNAL_e0c2ac34_4_k_cu_9bee55ee4cuda3std6ranges3__45__cpo5cdataE
	.align		8
        /*00d0*/ 	.dword	_ZN34_INTERNAL_e0c2ac34_4_k_cu_9bee55ee4cuda3std6ranges3__45__cpo4sizeE
	.align		8
        /*00d8*/ 	.dword	_ZN34_INTERNAL_e0c2ac34_4_k_cu_9bee55ee4cuda3std6ranges3__45__cpo5ssizeE
	.align		8
        /*00e0*/ 	.dword	_ZN34_INTERNAL_e0c2ac34_4_k_cu_9bee55ee4cuda3std6ranges3__45__cpo8distanceE
	.align		8
        /*00e8*/ 	.dword	_ZN34_INTERNAL_e0c2ac34_4_k_cu_9bee55ee6thrust24THRUST_300001_SM_1000_NS8cuda_cub3parE
	.align		8
        /*00f0*/ 	.dword	_ZN34_INTERNAL_e0c2ac34_4_k_cu_9bee55ee6thrust24THRUST_300001_SM_1000_NS8cuda_cub10par_nosyncE
	.align		8
        /*00f8*/ 	.dword	_ZN34_INTERNAL_e0c2ac34_4_k_cu_9bee55ee6thrust24THRUST_300001_SM_1000_NS6system6detail10sequential3seqE
	.align		8
        /*0100*/ 	.dword	_ZN34_INTERNAL_e0c2ac34_4_k_cu_9bee55ee6thrust24THRUST_300001_SM_1000_NS6system3cpp3parE
	.align		8
        /*0108*/ 	.dword	_ZN34_INTERNAL_e0c2ac34_4_k_cu_9bee55ee6thrust24THRUST_300001_SM_1000_NS12placeholders2_1E
	.align		8
        /*0110*/ 	.dword	_ZN34_INTERNAL_e0c2ac34_4_k_cu_9bee55ee6thrust24THRUST_300001_SM_1000_NS12placeholders2_2E
	.align		8
        /*0118*/ 	.dword	_ZN34_INTERNAL_e0c2ac34_4_k_cu_9bee55ee6thrust24THRUST_300001_SM_1000_NS12placeholders2_3E
	.align		8
        /*0120*/ 	.dword	_ZN34_INTERNAL_e0c2ac34_4_k_cu_9bee55ee6thrust24THRUST_300001_SM_1000_NS12placeholders2_4E
	.align		8
        /*0128*/ 	.dword	_ZN34_INTERNAL_e0c2ac34_4_k_cu_9bee55ee6thrust24THRUST_300001_SM_1000_NS12placeholders2_5E
	.align		8
        /*0130*/ 	.dword	_ZN34_INTERNAL_e0c2ac34_4_k_cu_9bee55ee6thrust24THRUST_300001_SM_1000_NS12placeholders2_6E
	.align		8
        /*0138*/ 	.dword	_ZN34_INTERNAL_e0c2ac34_4_k_cu_9bee55ee6thrust24THRUST_300001_SM_1000_NS12placeholders2_7E
	.align		8
        /*0140*/ 	.dword	_ZN34_INTERNAL_e0c2ac34_4_k_cu_9bee55ee6thrust24THRUST_300001_SM_1000_NS12placeholders2_8E
	.align		8
        /*0148*/ 	.dword	_ZN34_INTERNAL_e0c2ac34_4_k_cu_9bee55ee6thrust24THRUST_300001_SM_1000_NS12placeholders2_9E
	.align		8
        /*0150*/ 	.dword	_ZN34_INTERNAL_e0c2ac34_4_k_cu_9bee55ee6thrust24THRUST_300001_SM_1000_NS12placeholders3_10E
	.align		8
        /*0158*/ 	.dword	_ZN34_INTERNAL_e0c2ac34_4_k_cu_9bee55ee6thrust24THRUST_300001_SM_1000_NS3seqE
	.align		8
        /*0160*/ 	.dword	_ZN34_INTERNAL_e0c2ac34_4_k_cu_9bee55ee6thrust24THRUST_300001_SM_1000_NS6deviceE
	.align		8
        /*0168*/ 	.dword	$str
	.align		8
        /*0170*/ 	.dword	$str$1
	.align		8
        /*0178*/ 	.dword	vprintf
	.align		8
        /*0180*/ 	.dword	malloc
	.align		8
        /*0188*/ 	.dword	free


//--------------------- .text._ZN3cub18CUB_300001_SM_10006detail11EmptyKernelIvEEvv --------------------------
	.section	.text._ZN3cub18CUB_300001_SM_10006detail11EmptyKernelIvEEvv,"ax",@progbits
	.align	128
        .global         _ZN3cub18CUB_300001_SM_10006detail11EmptyKernelIvEEvv
        .type           _ZN3cub18CUB_300001_SM_10006detail11EmptyKernelIvEEvv,@function
        .size           _ZN3cub18CUB_300001_SM_10006detail11EmptyKernelIvEEvv,(.L_x_174 - _ZN3cub18CUB_300001_SM_10006detail11EmptyKernelIvEEvv)
        .other          _ZN3cub18CUB_300001_SM_10006detail11EmptyKernelIvEEvv,@"STO_CUDA_ENTRY STV_DEFAULT"
_ZN3cub18CUB_300001_SM_10006detail11EmptyKernelIvEEvv:
.text._ZN3cub18CUB_300001_SM_10006detail11EmptyKernelIvEEvv:
[----:B------:R-:W-:Y:S01]  /*0000*/  LDC R1, c[0x0][0x37c] ;  /* 0x0000df00ff017b82 */ /* 0x000fe20000000800 */
[----:B------:R-:W-:Y:S05]  /*0010*/  EXIT ;  /* 0x000000000000794d */ /* 0x000fea0003800000 */
.L_x_0:
[----:B------:R-:W-:-:S00]  /*0020*/  BRA `(.L_x_0) ;  /* 0xfffffffc00fc7947 */ /* 0x000fc0000383ffff */
[----:B------:R-:W-:-:S00]  /*0030*/  NOP ;  /* 0x0000000000007918 */ /* 0x000fc00000000000 */
        /* <DEDUP_REMOVED lines=12> */
.L_x_174:


//--------------------- .text._Z10GpuComputePfS_S_S_Pimm --------------------------
	.section	.text._Z10GpuComputePfS_S_S_Pimm,"ax",@progbits
	.align	128
        .global         _Z10GpuComputePfS_S_S_Pimm
        .type           _Z10GpuComputePfS_S_S_Pimm,@function
        .size           _Z10GpuComputePfS_S_S_Pimm,(.L_x_173 - _Z10GpuComputePfS_S_S_Pimm)
        .other          _Z10GpuComputePfS_S_S_Pimm,@"STO_CUDA_ENTRY STV_DEFAULT"
_Z10GpuComputePfS_S_S_Pimm:
.text._Z10GpuComputePfS_S_S_Pimm:
[----:B------:R-:W0:Y:S01]  /*0000*/  LDC R1, c[0x0][0x37c] ;  /* 0x0000df00ff017b82 */ /* 0x000e220000000800 */
[----:B------:R-:W1:Y:S01]  /*0010*/  S2R R17, SR_TID.X ;  /* 0x0000000000117919 */ /* 0x000e620000002100 */
[----:B------:R-:W2:Y:S06]  /*0020*/  LDCU UR39, c[0x0][0x2fc] ;  /* 0x00005f80ff2777ac */ /* 0x000eac0008000800 */
[----:B------:R-:W1:Y:S01]  /*0030*/  S2UR UR4, SR_CTAID.X ;  /* 0x00000000000479c3 */ /* 0x000e620000002500 */
[----:B0-----:R-:W-:Y:S01]  /*0040*/  VIADD R1, R1, 0xfffffff8 ;  /* 0xfffffff801017836 */ /* 0x001fe20000000000 */
[----:B------:R-:W0:Y:S01]  /*0050*/  LDCU UR41, c[0x0][0x360] ;  /* 0x00006c00ff2977ac */ /* 0x000e220008000800 */
[----:B------:R-:W3:Y:S05]  /*0060*/  LDCU.64 UR6, c[0x0][0x3a8] ;  /* 0x00007500ff0677ac */ /* 0x000eea0008000a00 */
[----:B------:R-:W1:Y:S01]  /*0070*/  LDC R0, c[0x0][0x360] ;  /* 0x0000d800ff007b82 */ /* 0x000e620000000800 */
[----:B------:R-:W4:Y:S01]  /*0080*/  LDCU UR38, c[0x0][0x2f8] ;  /* 0x00005f00ff2677ac */ /* 0x000f220008000800 */
[----:B-1----:R-:W-:Y:S01]  /*0090*/  IMAD R17, R0, UR4, R17 ;  /* 0x0000000400117c24 */ /* 0x002fe2000f8e0211 */
[----:B------:R-:W-:-:S04]  /*00a0*/  R2UR UR4, R1 ;  /* 0x00000000010472ca */ /* 0x000fc800000e0000 */
[----:B---3--:R-:W-:Y:S02]  /*00b0*/  ISETP.GE.U32.AND P0, PT, R17, UR6, PT ;  /* 0x0000000611007c0c */ /* 0x008fe4000bf06070 */
[----:B------:R-:W-:-:S04]  /*00c0*/  SHF.R.S32.HI R23, RZ, 0x1f, R17 ;  /* 0x0000001fff177819 */ /* 0x000fc80000011411 */
[----:B------:R-:W-:-:S03]  /*00d0*/  ISETP.GE.U32.AND.EX P0, PT, R23, UR7, PT, P0 ;  /* 0x0000000717007c0c */ /* 0x000fc6000bf06100 */
[----:B----4-:R-:W-:-:S04]  /*00e0*/  UIADD3 UR38, UP0, UPT, UR4, UR38, URZ ;  /* 0x0000002604267290 */ /* 0x010fc8000ff1e0ff */
[----:B--2---:R-:W-:-:S06]  /*00f0*/  UIADD3.X UR39, UPT, UPT, URZ, UR39, URZ, UP0, !UPT ;  /* 0x00000027ff277290 */ /* 0x004fcc00087fe4ff */
[----:B0-----:R-:W-:Y:S06]  /*0100*/  @P0 EXIT ;  /* 0x000000000000094d */ /* 0x001fec0003800000 */
[----:B------:R-:W0:Y:S01]  /*0110*/  LDCU.64 UR6, c[0x0][0x3b0] ;  /* 0x00007600ff0677ac */ /* 0x000e220008000a00 */
[----:B------:R-:W-:Y:S01]  /*0120*/  IMAD.MOV.U32 R22, RZ, RZ, R17 ;  /* 0x000000ffff167224 */ /* 0x000fe200078e0011 */
[----:B------:R-:W1:Y:S01]  /*0130*/  LDCU.64 UR36, c[0x0][0x358] ;  /* 0x00006b00ff2477ac */ /* 0x000e620008000a00 */
[----:B------:R-:W2:Y:S01]  /*0140*/  LDCU.64 UR42, c[0x0][0x3b0] ;  /* 0x00007600ff2a77ac */ /* 0x000ea20008000a00 */
[----:B0-----:R-:W-:Y:S02]  /*0150*/  UIADD3 UR4, UPT, UPT, UR6, -0x1, URZ ;  /* 0xffffffff06047890 */ /* 0x001fe4000fffe0ff */
[----:B------:R-:W-:Y:S02]  /*0160*/  USHF.L.U64.HI UR7, UR6, 0x2, UR7 ;  /* 0x0000000206077899 */ /* 0x000fe40008010207 */
[----:B------:R-:W-:Y:S02]  /*0170*/  USHF.L.U32 UR6, UR6, 0x2, URZ ;  /* 0x0000000206067899 */ /* 0x000fe400080006ff */
[----:B------:R-:W-:-:S02]  /*0180*/  IMAD.U32 R25, RZ, RZ, UR4 ;  /* 0x00000004ff197e24 */ /* 0x000fc4000f8e00ff */
[----:B------:R-:W-:Y:S02]  /*0190*/  IMAD.U32 R16, RZ, RZ, UR7 ;  /* 0x00000007ff107e24 */ /* 0x000fe4000f8e00ff */
[----:B------:R-:W-:Y:S01]  /*01a0*/  IMAD.U32 R2, RZ, RZ, UR6 ;  /* 0x00000006ff027e24 */ /* 0x000fe2000f8e00ff */
[----:B------:R-:W-:Y:S01]  /*01b0*/  R2UR UR40, R25 ;  /* 0x00000000192872ca */ /* 0x000fe200000e0000 */
[----:B------:R-:W0:-:S12]  /*01c0*/  LDCU UR4, c[0x0][0x370] ;  /* 0x00006e00ff0477ac */ /* 0x000e180008000800 */
[----:B------:R-:W-:-:S04]  /*01d0*/  ULOP3.LUT UR40, UR40, 0x7, URZ, 0xc0, !UPT ;  /* 0x0000000728287892 */ /* 0x000fc8000f8ec0ff */
[----:B------:R-:W-:Y:S02]  /*01e0*/  UIADD3 UR40, UP0, UPT, UR40, -0x1, URZ ;  /* 0xffffffff28287890 */ /* 0x000fe4000ff1e0ff */
[----:B0-----:R-:W-:Y:S02]  /*01f0*/  UIMAD UR41, UR41, UR4, URZ ;  /* 0x00000004292972a4 */ /* 0x001fe4000f8e02ff */
[----:B-12---:R-:W-:-:S12]  /*0200*/  UIADD3.X UR44, UPT, UPT, URZ, -0x1, URZ, UP0, !UPT ;  /* 0xffffffffff2c7890 */ /* 0x006fd800087fe4ff */
.L_x_156:
[----:B------:R-:W0:Y:S01]  /*0210*/  LDC.64 R8, c[0x0][0x3b0] ;  /* 0x0000ec00ff087b82 */ /* 0x000e220000000a00 */
[----:B------:R-:W1:Y:S01]  /*0220*/  LDCU.64 UR4, c[0x0][0x380] ;  /* 0x00007000ff0477ac */ /* 0x000e620008000a00 */
[----:B------:R-:W-:Y:S06]  /*0230*/  BSSY.RECONVERGENT B0, `(.L_x_1) ;  /* 0x0000190000007945 */ /* 0x000fec0003800200 */
[----:B------:R-:W2:Y:S01]  /*0240*/  LDC.64 R6, c[0x0][0x3b0] ;  /* 0x0000ec00ff067b82 */ /* 0x000ea20000000a00 */
[----:B0-----:R-:W-:-:S04]  /*0250*/  IADD3 RZ, P0, PT, R8, -0x1, RZ ;  /* 0xffffffff08ff7810 */ /* 0x001fc80007f1e0ff */
[----:B------:R-:W-:Y:S01]  /*0260*/  IADD3.X R8, PT, PT, R9, -0x1, RZ, P0, !PT ;  /* 0xffffffff09087810 */ /* 0x000fe200007fe4ff */
[----:B------:R-:W-:Y:S01]  /*0270*/  HFMA2 R9, -RZ, RZ, 0, 0 ;  /* 0x00000000ff097431 */ /* 0x000fe200000001ff */
[----:B------:R-:W-:Y:S01]  /*0280*/  ISETP.NE.U32.AND P0, PT, R25, RZ, PT ;  /* 0x000000ff1900720c */ /* 0x000fe20003f05070 */
[-C--:B--2---:R-:W-:Y:S02]  /*0290*/  IMAD R0, R23, R6.reuse, RZ ;  /* 0x0000000617007224 */ /* 0x084fe400078e02ff */
[----:B------:R-:W-:Y:S01]  /*02a0*/  IMAD.WIDE.U32 R4, R17, R6, RZ ;  /* 0x0000000611047225 */ /* 0x000fe200078e00ff */
[----:B------:R-:W-:-:S03]  /*02b0*/  ISETP.NE.AND.EX P0, PT, R8, RZ, PT, P0 ;  /* 0x000000ff0800720c */ /* 0x000fc60003f05300 */
[----:B------:R-:W-:Y:S02]  /*02c0*/  IMAD R3, R17, R7, R0 ;  /* 0x0000000711037224 */ /* 0x000fe400078e0200 */
[----:B------:R-:W-:Y:S02]  /*02d0*/  IMAD.SHL.U32 R26, R4, 0x4, RZ ;  /* 0x00000004041a7824 */ /* 0x000fe400078e00ff */
[----:B------:R-:W-:-:S03]  /*02e0*/  IMAD.IADD R3, R5, 0x1, R3 ;  /* 0x0000000105037824 */ /* 0x000fc600078e0203 */
[----:B-1-3--:R-:W-:Y:S02]  /*02f0*/  IADD3 R18, P1, PT, R26, UR4, RZ ;  /* 0x000000041a127c10 */ /* 0x00afe4000ff3e0ff */
[----:B------:R-:W-:-:S04]  /*0300*/  SHF.L.U64.HI R24, R4, 0x2, R3 ;  /* 0x0000000204187819 */ /* 0x000fc80000010203 */
[----:B------:R-:W-:Y:S01]  /*0310*/  IADD3.X R19, PT, PT, R24, UR5, RZ, P1, !PT ;  /* 0x0000000518137c10 */ /* 0x000fe20008ffe4ff */
[----:B------:R-:W-:Y:S06]  /*0320*/  @!P0 BRA `(.L_x_2) ;  /* 0x0000001800008947 */ /* 0x000fec0003800000 */
[----:B------:R-:W-:Y:S01]  /*0330*/  IADD3 R0, P1, PT, R6, -0x2, RZ ;  /* 0xfffffffe06007810 */ /* 0x000fe20007f3e0ff */
[----:B------:R-:W-:Y:S02]  /*0340*/  IMAD.MOV.U32 R9, RZ, RZ, RZ ;  /* 0x000000ffff097224 */ /* 0x000fe400078e00ff */
[----:B------:R-:W-:Y:S01]  /*0350*/  IMAD.MOV.U32 R3, RZ, RZ, RZ ;  /* 0x000000ffff037224 */ /* 0x000fe200078e00ff */
[----:B------:R-:W-:Y:S01]  /*0360*/  ISETP.GE.U32.AND P0, PT, R0, 0x7, PT ;  /* 0x000000070000780c */ /* 0x000fe20003f06070 */
[----:B------:R-:W-:Y:S01]  /*0370*/  IMAD.MOV.U32 R6, RZ, RZ, RZ ;  /* 0x000000ffff067224 */ /* 0x000fe200078e00ff */
[----:B------:R-:W-:-:S04]  /*0380*/  IADD3.X R0, PT, PT, R7, -0x1, RZ, P1, !PT ;  /* 0xffffffff07007810 */ /* 0x000fc80000ffe4ff */
[----:B------:R-:W-:-:S13]  /*0390*/  ISETP.GE.U32.AND.EX P0, PT, R0, RZ, PT, P0 ;  /* 0x000000ff0000720c */ /* 0x000fda0003f06100 */
[----:B------:R-:W-:Y:S05]  /*03a0*/  @!P0 BRA `(.L_x_3) ;  /* 0x0000000800948947 */ /* 0x000fea0003800000 */
[----:B------:R0:W5:Y:S01]  /*03b0*/  LDG.E R12, desc[UR36][R18.64] ;  /* 0x00000024120c7981 */ /* 0x000162000c1e1900 */
[----:B------:R-:W1:Y:S01]  /*03c0*/  LDCU.64 UR4, c[0x0][0x380] ;  /* 0x00007000ff0477ac */ /* 0x000e620008000a00 */
[----:B------:R-:W-:Y:S01]  /*03d0*/  IMAD R0, R16, R17, RZ ;  /* 0x0000001110007224 */ /* 0x000fe200078e02ff */
[----:B------:R-:W-:Y:S01]  /*03e0*/  LOP3.LUT R3, R25, 0xfffffff8, RZ, 0xc0, !PT ;  /* 0xfffffff819037812 */ /* 0x000fe200078ec0ff */
[----:B------:R-:W-:Y:S01]  /*03f0*/  BSSY.RECONVERGENT B1, `(.L_x_3) ;  /* 0x00000a0000017945 */ /* 0x000fe20003800200 */
[----:B------:R-:W-:Y:S02]  /*0400*/  IMAD.MOV.U32 R6, RZ, RZ, R8 ;  /* 0x000000ffff067224 */ /* 0x000fe400078e0008 */
[-C--:B------:R-:W-:Y:S02]  /*0410*/  IMAD R7, R23, R2.reuse, R0 ;  /* 0x0000000217077224 */ /* 0x080fe400078e0200 */
[----:B------:R-:W-:Y:S02]  /*0420*/  IMAD.MOV.U32 R9, RZ, RZ, RZ ;  /* 0x000000ffff097224 */ /* 0x000fe400078e00ff */
[----:B-1----:R-:W-:-:S03]  /*0430*/  IMAD.WIDE.U32 R4, R17, R2, UR4 ;  /* 0x0000000411047e25 */ /* 0x002fc6000f8e0002 */
[----:B------:R-:W-:-:S05]  /*0440*/  IADD3 R4, P0, PT, R4, 0x10, RZ ;  /* 0x0000001004047810 */ /* 0x000fca0007f1e0ff */
[----:B------:R-:W-:Y:S02]  /*0450*/  IMAD.X R5, R5, 0x1, R7, P0 ;  /* 0x0000000105057824 */ /* 0x000fe400000e0607 */
[----:B0-----:R-:W-:-:S07]  /*0460*/  IMAD.MOV.U32 R7, RZ, RZ, R3 ;  /* 0x000000ffff077224 */ /* 0x001fce00078e0003 */
.L_x_28:
[----:B------:R-:W2:Y:S01]  /*0470*/  LDG.E R21, desc[UR36][R4.64+-0xc] ;  /* 0xfffff42404157981 */ /* 0x000ea2000c1e1900 */
[----:B------:R-:W-:Y:S01]  /*0480*/  IADD3 R7, P0, PT, R7, -0x8, RZ ;  /* 0xfffffff807077810 */ /* 0x000fe20007f1e0ff */
[----:B------:R-:W-:Y:S03]  /*0490*/  BSSY.RECONVERGENT B2, `(.L_x_4) ;  /* 0x0000012000027945 */ /* 0x000fe60003800200 */
[----:B------:R-:W-:Y:S02]  /*04a0*/  IADD3.X R8, PT, PT, R8, -0x1, RZ, P0, !PT ;  /* 0xffffffff08087810 */ /* 0x000fe400007fe4ff */
[----:B------:R-:W-:-:S04]  /*04b0*/  ISETP.NE.U32.AND P0, PT, R7, RZ, PT ;  /* 0x000000ff0700720c */ /* 0x000fc80003f05070 */
[----:B------:R-:W-:Y:S01]  /*04c0*/  ISETP.NE.AND.EX P0, PT, R8, RZ, PT, P0 ;  /* 0x000000ff0800720c */ /* 0x000fe20003f05300 */
[----:B--2--5:R-:W-:-:S04]  /*04d0*/  FADD R12, R21, -R12 ;  /* 0x8000000c150c7221 */ /* 0x024fc80000000000 */
[----:B------:R-:W-:-:S04]  /*04e0*/  FFMA R11, R12, R12, 1 ;  /* 0x3f8000000c0b7423 */ /* 0x000fc8000000000c */
[----:B------:R0:W1:Y:S01]  /*04f0*/  MUFU.RSQ R10, R11 ;  /* 0x0000000b000a7308 */ /* 0x0000620000001400 */
[----:B------:R-:W-:-:S04]  /*0500*/  IADD3 R0, PT, PT, R11, -0xd000000, RZ ;  /* 0xf30000000b007810 */ /* 0x000fc80007ffe0ff */
[----:B------:R-:W-:-:S13]  /*0510*/  ISETP.GT.U32.AND P1, PT, R0, 0x727fffff, PT ;  /* 0x727fffff0000780c */ /* 0x000fda0003f24070 */
[----:B01----:R-:W-:Y:S05]  /*0520*/  @!P1 BRA `(.L_x_5) ;  /* 0x0000000000109947 */ /* 0x003fea0003800000 */
[----:B------:R-:W-:Y:S01]  /*0530*/  IMAD.MOV.U32 R0, RZ, RZ, R11 ;  /* 0x000000ffff007224 */ /* 0x000fe200078e000b */
[----:B------:R-:W-:-:S07]  /*0540*/  MOV R20, 0x560 ;  /* 0x0000056000147802 */ /* 0x000fce0000000f00 */
[----:B------:R-:W-:Y:S05]  /*0550*/  CALL.REL.NOINC `($__internal_0_$__cuda_sm20_sqrt_rn_f32_slowpath) ;  /* 0x0000007800547944 */ /* 0x000fea0003c00000 */
[----:B------:R-:W-:Y:S05]  /*0560*/  BRA `(.L_x_6) ;  /* 0x0000000000107947 */ /* 0x000fea0003800000 */
.L_x_5:
[----:B------:R-:W-:Y:S01]  /*0570*/  FMUL.FTZ R0, R11, R10 ;  /* 0x0000000a0b007220 */ /* 0x000fe20000410000 */
[----:B------:R-:W-:-:S03]  /*0580*/  FMUL.FTZ R10, R10, 0.5 ;  /* 0x3f0000000a0a7820 */ /* 0x000fc60000410000 */
[----:B------:R-:W-:-:S04]  /*0590*/  FFMA R11, -R0, R0, R11 ;  /* 0x00000000000b7223 */ /* 0x000fc8000000010b */
[----:B------:R-:W-:-:S07]  /*05a0*/  FFMA R0, R11, R10, R0 ;  /* 0x0000000a0b007223 */ /* 0x000fce0000000000 */
.L_x_6:
[----:B------:R-:W-:Y:S05]  /*05b0*/  BSYNC.RECONVERGENT B2 ;  /* 0x0000000000027941 */ /* 0x000fea0003800200 */
.L_x_4:
[----:B------:R-:W2:Y:S01]  /*05c0*/  LDG.E R12, desc[UR36][R4.64+-0x8] ;  /* 0xfffff824040c7981 */ /* 0x000ea2000c1e1900 */
[----:B------:R-:W-:Y:S01]  /*05d0*/  BSSY.RECONVERGENT B2, `(.L_x_7) ;  /* 0x0000010000027945 */ /* 0x000fe20003800200 */
[----:B--2---:R-:W-:Y:S01]  /*05e0*/  FADD R10, -R21, R12 ;  /* 0x0000000c150a7221 */ /* 0x004fe20000000100 */
[----:B------:R-:W-:-:S03]  /*05f0*/  FADD R21, R0, R9 ;  /* 0x0000000900157221 */ /* 0x000fc60000000000 */
[----:B------:R-:W-:-:S04]  /*0600*/  FFMA R11, R10, R10, 1 ;  /* 0x3f8000000a0b7423 */ /* 0x000fc8000000000a */
[----:B------:R-:W-:Y:S01]  /*0610*/  VIADD R10, R11, 0xf3000000 ;  /* 0xf30000000b0a7836 */ /* 0x000fe20000000000 */
[----:B------:R0:W1:Y:S04]  /*0620*/  MUFU.RSQ R14, R11 ;  /* 0x0000000b000e7308 */ /* 0x0000680000001400 */
[----:B------:R-:W-:-:S13]  /*0630*/  ISETP.GT.U32.AND P1, PT, R10, 0x727fffff, PT ;  /* 0x727fffff0a00780c */ /* 0x000fda0003f24070 */
[----:B01----:R-:W-:Y:S05]  /*0640*/  @!P1 BRA `(.L_x_8) ;  /* 0x0000000000109947 */ /* 0x003fea0003800000 */
[----:B------:R-:W-:Y:S01]  /*0650*/  IMAD.MOV.U32 R0, RZ, RZ, R11 ;  /* 0x000000ffff007224 */ /* 0x000fe200078e000b */
[----:B------:R-:W-:-:S07]  /*0660*/  MOV R20, 0x680 ;  /* 0x0000068000147802 */ /* 0x000fce0000000f00 */
[----:B------:R-:W-:Y:S05]  /*0670*/  CALL.REL.NOINC `($__internal_0_$__cuda_sm20_sqrt_rn_f32_slowpath) ;  /* 0x00000078000c7944 */ /* 0x000fea0003c00000 */
[----:B------:R-:W-:Y:S05]  /*0680*/  BRA `(.L_x_9) ;  /* 0x0000000000107947 */ /* 0x000fea0003800000 */
.L_x_8:
[----:B------:R-:W-:Y:S01]  /*0690*/  FMUL.FTZ R0, R11, R14 ;  /* 0x0000000e0b007220 */ /* 0x000fe20000410000 */
[----:B------:R-:W-:-:S03]  /*06a0*/  FMUL.FTZ R10, R14, 0.5 ;  /* 0x3f0000000e0a7820 */ /* 0x000fc60000410000 */
[----:B------:R-:W-:-:S04]  /*06b0*/  FFMA R9, -R0, R0, R11 ;  /* 0x0000000000097223 */ /* 0x000fc8000000010b */
[----:B------:R-:W-:-:S07]  /*06c0*/  FFMA R0, R9, R10, R0 ;  /* 0x0000000a09007223 */ /* 0x000fce0000000000 */
.L_x_9:
[----:B------:R-:W-:Y:S05]  /*06d0*/  BSYNC.RECONVERGENT B2 ;  /* 0x0000000000027941 */ /* 0x000fea0003800200 */
.L_x_7:
[----:B------:R-:W2:Y:S01]  /*06e0*/  LDG.E R27, desc[UR36][R4.64+-0x4] ;  /* 0xfffffc24041b7981 */ /* 0x000ea2000c1e1900 */
[----:B------:R-:W-:Y:S01]  /*06f0*/  BSSY.RECONVERGENT B2, `(.L_x_10) ;  /* 0x0000010000027945 */ /* 0x000fe20003800200 */
[----:B------:R-:W-:Y:S01]  /*0700*/  FADD R21, R21, R0 ;  /* 0x0000000015157221 */ /* 0x000fe20000000000 */
[----:B--2---:R-:W-:-:S04]  /*0710*/  FADD R9, -R12, R27 ;  /* 0x0000001b0c097221 */ /* 0x004fc80000000100 */
        /* <DEDUP_REMOVED lines=9> */
.L_x_11:
[----:B------:R-:W-:Y:S01]  /*07b0*/  FMUL.FTZ R0, R11, R10 ;  /* 0x0000000a0b007220 */ /* 0x000fe20000410000 */
[----:B------:R-:W-:-:S03]  /*07c0*/  FMUL.FTZ R10, R10, 0.5 ;  /* 0x3f0000000a0a7820 */ /* 0x000fc60000410000 */
[----:B------:R-:W-:-:S04]  /*07d0*/  FFMA R9, -R0, R0, R11 ;  /* 0x0000000000097223 */ /* 0x000fc8000000010b */
[----:B------:R-:W-:-:S07]  /*07e0*/  FFMA R0, R9, R10, R0 ;  /* 0x0000000a09007223 */ /* 0x000fce0000000000 */
.L_x_12:
[----:B------:R-:W-:Y:S05]  /*07f0*/  BSYNC.RECONVERGENT B2 ;  /* 0x0000000000027941 */ /* 0x000fea0003800200 */
.L_x_10:
        /* <DEDUP_REMOVED lines=13> */
.L_x_14:
[----:B------:R-:W-:Y:S01]  /*08d0*/  FMUL.FTZ R0, R11, R10 ;  /* 0x0000000a0b007220 */ /* 0x000fe20000410000 */
[----:B------:R-:W-:-:S03]  /*08e0*/  FMUL.FTZ R10, R10, 0.5 ;  /* 0x3f0000000a0a7820 */ /* 0x000fc60000410000 */
[----:B------:R-:W-:-:S04]  /*08f0*/  FFMA R9, -R0, R0, R11 ;  /* 0x0000000000097223 */ /* 0x000fc8000000010b */
[----:B------:R-:W-:-:S07]  /*0900*/  FFMA R0, R9, R10, R0 ;  /* 0x0000000a09007223 */ /* 0x000fce0000000000 */
.L_x_15:
[----:B------:R-:W-:Y:S05]  /*0910*/  BSYNC.RECONVERGENT B2 ;  /* 0x0000000000027941 */ /* 0x000fea0003800200 */
.L_x_13:
[----:B------:R-:W2:Y:S01]  /*0920*/  LDG.E R27, desc[UR36][R4.64+0x4] ;  /* 0x00000424041b7981 */ /* 0x000ea2000c1e1900 */
[----:B------:R-:W-:Y:S01]  /*0930*/  BSSY.RECONVERGENT B2, `(.L_x_16) ;  /* 0x0000010000027945 */ /* 0x000fe20003800200 */
[----:B------:R-:W-:Y:S01]  /*0940*/  FADD R21, R21, R0 ;  /* 0x0000000015157221 */ /* 0x000fe20000000000 */
[----:B--2---:R-:W-:-:S04]  /*0950*/  FADD R9, -R12, R27 ;  /* 0x0000001b0c097221 */ /* 0x004fc80000000100 */
        /* <DEDUP_REMOVED lines=9> */
.L_x_17:
[----:B------:R-:W-:Y:S01]  /*09f0*/  FMUL.FTZ R0, R11, R10 ;  /* 0x0000000a0b007220 */ /* 0x000fe20000410000 */
[----:B------:R-:W-:-:S03]  /*0a00*/  FMUL.FTZ R10, R10, 0.5 ;  /* 0x3f0000000a0a7820 */ /* 0x000fc60000410000 */
[----:B------:R-:W-:-:S04]  /*0a10*/  FFMA R9, -R0, R0, R11 ;  /* 0x0000000000097223 */ /* 0x000fc8000000010b */
[----:B------:R-:W-:-:S07]  /*0a20*/  FFMA R0, R9, R10, R0 ;  /* 0x0000000a09007223 */ /* 0x000fce0000000000 */
.L_x_18:
[----:B------:R-:W-:Y:S05]  /*0a30*/  BSYNC.RECONVERGENT B2 ;  /* 0x0000000000027941 */ /* 0x000fea0003800200 */
.L_x_16:
        /* <DEDUP_REMOVED lines=13> */
.L_x_20:
[----:B------:R-:W-:Y:S01]  /*0b10*/  FMUL.FTZ R0, R11, R10 ;  /* 0x0000000a0b007220 */ /* 0x000fe20000410000 */
[----:B------:R-:W-:-:S03]  /*0b20*/  FMUL.FTZ R10, R10, 0.5 ;  /* 0x3f0000000a0a7820 */ /* 0x000fc60000410000 */
[----:B------:R-:W-:-:S04]  /*0b30*/  FFMA R9, -R0, R0, R11 ;  /* 0x0000000000097223 */ /* 0x000fc8000000010b */
[----:B------:R-:W-:-:S07]  /*0b40*/  FFMA R0, R9, R10, R0 ;  /* 0x0000000a09007223 */ /* 0x000fce0000000000 */
.L_x_21:
[----:B------:R-:W-:Y:S05]  /*0b50*/  BSYNC.RECONVERGENT B2 ;  /* 0x0000000000027941 */ /* 0x000fea0003800200 */
.L_x_19:
        /* <DEDUP_REMOVED lines=13> */
.L_x_23:
[----:B------:R-:W-:Y:S01]  /*0c30*/  FMUL.FTZ R0, R11, R10 ;  /* 0x0000000a0b007220 */ /* 0x000fe20000410000 */
[----:B------:R-:W-:-:S03]  /*0c40*/  FMUL.FTZ R10, R10, 0.5 ;  /* 0x3f0000000a0a7820 */ /* 0x000fc60000410000 */
[----:B------:R-:W-:-:S04]  /*0c50*/  FFMA R9, -R0, R0, R11 ;  /* 0x0000000000097223 */ /* 0x000fc8000000010b */
[----:B------:R-:W-:-:S07]  /*0c60*/  FFMA R0, R9, R10, R0 ;  /* 0x0000000a09007223 */ /* 0x000fce0000000000 */
.L_x_24:
[----:B------:R-:W-:Y:S05]  /*0c70*/  BSYNC.RECONVERGENT B2 ;  /* 0x0000000000027941 */ /* 0x000fea0003800200 */
.L_x_22:
        /* <DEDUP_REMOVED lines=12> */
[----:B------:R-:W-:Y:S01]  /*0d40*/  MOV R9, R0 ;  /* 0x0000000000097202 */ /* 0x000fe20000000f00 */
[----:B------:R-:W-:Y:S06]  /*0d50*/  BRA `(.L_x_27) ;  /* 0x0000000000107947 */ /* 0x000fec0003800000 */
.L_x_26:
[----:B------:R-:W-:Y:S01]  /*0d60*/  FMUL.FTZ R9, R14, R11 ;  /* 0x0000000b0e097220 */ /* 0x000fe20000410000 */
[----:B------:R-:W-:-:S03]  /*0d70*/  FMUL.FTZ R10, R11, 0.5 ;  /* 0x3f0000000b0a7820 */ /* 0x000fc60000410000 */
[----:B------:R-:W-:-:S04]  /*0d80*/  FFMA R0, -R9, R9, R14 ;  /* 0x0000000909007223 */ /* 0x000fc8000000010e */
[----:B------:R-:W-:-:S07]  /*0d90*/  FFMA R9, R0, R10, R9 ;  /* 0x0000000a00097223 */ /* 0x000fce0000000009 */
.L_x_27:
[----:B------:R-:W-:Y:S05]  /*0da0*/  BSYNC.RECONVERGENT B2 ;  /* 0x0000000000027941 */ /* 0x000fea0003800200 */
.L_x_25:
[----:B------:R-:W-:Y:S01]  /*0db0*/  IADD3 R4, P1, PT, R4, 0x20, RZ ;  /* 0x0000002004047810 */ /* 0x000fe20007f3e0ff */
[----:B------:R-:W-:-:S04]  /*0dc0*/  FADD R9, R28, R9 ;  /* 0x000000091c097221 */ /* 0x000fc80000000000 */
[----:B------:R-:W-:Y:S01]  /*0dd0*/  IMAD.X R5, RZ, RZ, R5, P1 ;  /* 0x000000ffff057224 */ /* 0x000fe200008e0605 */
[----:B------:R-:W-:Y:S07]  /*0de0*/  @P0 BRA `(.L_x_28) ;  /* 0xfffffff400a00947 */ /* 0x000fee000383ffff */
[----:B------:R-:W-:Y:S05]  /*0df0*/  BSYNC.RECONVERGENT B1 ;  /* 0x0000000000017941 */ /* 0x000fea0003800200 */
.L_x_3:
[----:B------:R-:W-:-:S13]  /*0e00*/  LOP3.LUT P0, RZ, R25, 0x7, RZ, 0xc0, !PT ;  /* 0x0000000719ff7812 */ /* 0x000fda000780c0ff */
[----:B------:R-:W-:Y:S05]  /*0e10*/  @!P0 BRA `(.L_x_2) ;  /* 0x0000000c00448947 */ /* 0x000fea0003800000 */
[----:B------:R-:W-:-:S04]  /*0e20*/  UISETP.GE.U32.AND UP0, UPT, UR40, 0x3, UPT ;  /* 0x000000032800788c */ /* 0x000fc8000bf06070 */
[----:B------:R-:W-:-:S09]  /*0e30*/  UISETP.GE.U32.AND.EX UP0, UPT, UR44, URZ, UPT, UP0 ;  /* 0x000000ff2c00728c */ /* 0x000fd2000bf06100 */
[----:B------:R-:W-:Y:S05]  /*0e40*/  BRA.U !UP0, `(.L_x_29) ;  /* 0x0000000508a47547 */ /* 0x000fea000b800000 */
[C---:B------:R-:W-:Y:S01]  /*0e50*/  IMAD.SHL.U32 R7, R3.reuse, 0x4, RZ ;  /* 0x0000000403077824 */ /* 0x040fe200078e00ff */
[----:B------:R-:W-:-:S04]  /*0e60*/  SHF.L.U64.HI R5, R3, 0x2, R6 ;  /* 0x0000000203057819 */ /* 0x000fc80000010206 */
[----:B------:R-:W-:-:S04]  /*0e70*/  IADD3 R13, P0, PT, R7, 0x4, RZ ;  /* 0x00000004070d7810 */ /* 0x000fc80007f1e0ff */
[----:B------:R-:W-:Y:S01]  /*0e80*/  LOP3.LUT R13, R13, 0xfffffffc, RZ, 0xc0, !PT ;  /* 0xfffffffc0d0d7812 */ /* 0x000fe200078ec0ff */
[----:B------:R-:W-:Y:S01]  /*0e90*/  IMAD.X R0, RZ, RZ, R5, P0 ;  /* 0x000000ffff007224 */ /* 0x000fe200000e0605 */
[-C--:B------:R-:W-:Y:S02]  /*0ea0*/  IADD3 R10, P0, PT, R7, R18.reuse, RZ ;  /* 0x00000012070a7210 */ /* 0x080fe40007f1e0ff */
[----:B------:R-:W-:Y:S02]  /*0eb0*/  IADD3 R12, P1, PT, R13, R18, RZ ;  /* 0x000000120d0c7210 */ /* 0x000fe40007f3e0ff */
[----:B------:R-:W-:Y:S01]  /*0ec0*/  LOP3.LUT R13, R0, 0x3, RZ, 0xc0, !PT ;  /* 0x00000003000d7812 */ /* 0x000fe200078ec0ff */
[----:B------:R-:W-:-:S04]  /*0ed0*/  IMAD.X R11, R5, 0x1, R19, P0 ;  /* 0x00000001050b7824 */ /* 0x000fc800000e0613 */
[----:B------:R-:W-:Y:S01]  /*0ee0*/  IMAD.X R13, R13, 0x1, R19, P1 ;  /* 0x000000010d0d7824 */ /* 0x000fe200008e0613 */
[----:B------:R-:W2:Y:S04]  /*0ef0*/  LDG.E R10, desc[UR36][R10.64] ;  /* 0x000000240a0a7981 */ /* 0x000ea8000c1e1900 */
[----:B------:R-:W2:Y:S01]  /*0f00*/  LDG.E R21, desc[UR36][R12.64] ;  /* 0x000000240c157981 */ /* 0x000ea2000c1e1900 */
[----:B------:R-:W-:Y:S01]  /*0f10*/  BSSY.RECONVERGENT B1, `(.L_x_30) ;  /* 0x000000f000017945 */ /* 0x000fe20003800200 */
        /* <DEDUP_REMOVED lines=10> */
.L_x_31:
[----:B------:R-:W-:Y:S01]  /*0fc0*/  FMUL.FTZ R0, R15, R4 ;  /* 0x000000040f007220 */ /* 0x000fe20000410000 */
[----:B------:R-:W-:-:S03]  /*0fd0*/  FMUL.FTZ R4, R4, 0.5 ;  /* 0x3f00000004047820 */ /* 0x000fc60000410000 */
[----:B------:R-:W-:-:S04]  /*0fe0*/  FFMA R11, -R0, R0, R15 ;  /* 0x00000000000b7223 */ /* 0x000fc8000000010f */
[----:B------:R-:W-:-:S07]  /*0ff0*/  FFMA R0, R11, R4, R0 ;  /* 0x000000040b007223 */ /* 0x000fce0000000000 */
.L_x_32:
[----:B------:R-:W-:Y:S05]  /*1000*/  BSYNC.RECONVERGENT B1 ;  /* 0x0000000000017941 */ /* 0x000fea0003800200 */
.L_x_30:
[----:B------:R-:W-:-:S04]  /*1010*/  IADD3 R11, P0, PT, R7, 0x8, RZ ;  /* 0x00000008070b7810 */ /* 0x000fc80007f1e0ff */
[----:B------:R-:W-:Y:S02]  /*1020*/  LOP3.LUT R11, R11, 0xfffffffc, RZ, 0xc0, !PT ;  /* 0xfffffffc0b0b7812 */ /* 0x000fe400078ec0ff */
[----:B------:R-:W-:Y:S02]  /*1030*/  IADD3.X R4, PT, PT, RZ, R5, RZ, P0, !PT ;  /* 0x00000005ff047210 */ /* 0x000fe400007fe4ff */
[----:B------:R-:W-:Y:S02]  /*1040*/  IADD3 R10, P0, PT, R11, R18, RZ ;  /* 0x000000120b0a7210 */ /* 0x000fe40007f1e0ff */
[----:B------:R-:W-:-:S05]  /*1050*/  LOP3.LUT R11, R4, 0x3, RZ, 0xc0, !PT ;  /* 0x00000003040b7812 */ /* 0x000fca00078ec0ff */
[----:B------:R-:W-:-:S05]  /*1060*/  IMAD.X R11, R11, 0x1, R19, P0 ;  /* 0x000000010b0b7824 */ /* 0x000fca00000e0613 */
        /* <DEDUP_REMOVED lines=13> */
.L_x_34:
[----:B------:R-:W-:Y:S01]  /*1140*/  FMUL.FTZ R0, R13, R12 ;  /* 0x0000000c0d007220 */ /* 0x000fe20000410000 */
[----:B------:R-:W-:-:S03]  /*1150*/  FMUL.FTZ R4, R12, 0.5 ;  /* 0x3f0000000c047820 */ /* 0x000fc60000410000 */
[----:B------:R-:W-:-:S04]  /*1160*/  FFMA R9, -R0, R0, R13 ;  /* 0x0000000000097223 */ /* 0x000fc8000000010d */
[----:B------:R-:W-:-:S07]  /*1170*/  FFMA R0, R9, R4, R0 ;  /* 0x0000000409007223 */ /* 0x000fce0000000000 */
.L_x_35:
[----:B------:R-:W-:Y:S05]  /*1180*/  BSYNC.RECONVERGENT B1 ;  /* 0x0000000000017941 */ /* 0x000fea0003800200 */
.L_x_33:
[----:B------:R-:W-:-:S05]  /*1190*/  IADD3 R7, P0, PT, R7, 0xc, RZ ;  /* 0x0000000c07077810 */ /* 0x000fca0007f1e0ff */
[----:B------:R-:W-:Y:S01]  /*11a0*/  IMAD.X R4, RZ, RZ, R5, P0 ;  /* 0x000000ffff047224 */ /* 0x000fe200000e0605 */
[----:B------:R-:W-:-:S04]  /*11b0*/  LOP3.LUT R5, R7, 0xfffffffc, RZ, 0xc0, !PT ;  /* 0xfffffffc07057812 */ /* 0x000fc800078ec0ff */
[----:B------:R-:W-:Y:S02]  /*11c0*/  LOP3.LUT R7, R4, 0x3, RZ, 0xc0, !PT ;  /* 0x0000000304077812 */ /* 0x000fe400078ec0ff */
[----:B------:R-:W-:-:S05]  /*11d0*/  IADD3 R4, P0, PT, R5, R18, RZ ;  /* 0x0000001205047210 */ /* 0x000fca0007f1e0ff */
[----:B------:R-:W-:-:S05]  /*11e0*/  IMAD.X R5, R7, 0x1, R19, P0 ;  /* 0x0000000107057824 */ /* 0x000fca00000e0613 */
        /* <DEDUP_REMOVED lines=13> */
.L_x_37:
[----:B------:R-:W-:Y:S01]  /*12c0*/  FMUL.FTZ R0, R11, R8 ;  /* 0x000000080b007220 */ /* 0x000fe20000410000 */
[----:B------:R-:W-:-:S03]  /*12d0*/  FMUL.FTZ R4, R8, 0.5 ;  /* 0x3f00000008047820 */ /* 0x000fc60000410000 */
[----:B------:R-:W-:-:S04]  /*12e0*/  FFMA R5, -R0, R0, R11 ;  /* 0x0000000000057223 */ /* 0x000fc8000000010b */
[----:B------:R-:W-:-:S07]  /*12f0*/  FFMA R0, R5, R4, R0 ;  /* 0x0000000405007223 */ /* 0x000fce0000000000 */
.L_x_38:
[----:B------:R-:W-:Y:S05]  /*1300*/  BSYNC.RECONVERGENT B1 ;  /* 0x0000000000017941 */ /* 0x000fea0003800200 */
.L_x_36:
[----:B------:R-:W-:-:S04]  /*1310*/  IADD3 R3, P0, PT, R3, 0x4, RZ ;  /* 0x0000000403037810 */ /* 0x000fc80007f1e0ff */
[----:B------:R-:W-:Y:S01]  /*1320*/  IADD3.X R6, PT, PT, RZ, R6, RZ, P0, !PT ;  /* 0x00000006ff067210 */ /* 0x000fe200007fe4ff */
[----:B------:R-:W-:-:S03]  /*1330*/  IMAD.SHL.U32 R5, R3, 0x4, RZ ;  /* 0x0000000403057824 */ /* 0x000fc600078e00ff */
[----:B------:R-:W-:Y:S02]  /*1340*/  SHF.L.U64.HI R7, R3, 0x2, R6 ;  /* 0x0000000203077819 */ /* 0x000fe40000010206 */
[----:B------:R-:W-:Y:S02]  /*1350*/  LOP3.LUT R5, R5, 0xfffffffc, RZ, 0xc0, !PT ;  /* 0xfffffffc05057812 */ /* 0x000fe400078ec0ff */
        /* <DEDUP_REMOVED lines=10> */
[----:B------:R-:W-:Y:S01]  /*1400*/  ISETP.GT.U32.AND P0, PT, R6, 0x727fffff, PT ;  /* 0x727fffff0600780c */ /* 0x000fe20003f04070 */
[----:B------:R-:W-:-:S12]  /*1410*/  IMAD.MOV.U32 R6, RZ, RZ, RZ ;  /* 0x000000ffff067224 */ /* 0x000fd800078e00ff */
[----:B01----:R-:W-:Y:S05]  /*1420*/  @!P0 BRA `(.L_x_40) ;  /* 0x0000000000148947 */ /* 0x003fea0003800000 */
[----:B------:R-:W-:Y:S01]  /*1430*/  IMAD.MOV.U32 R0, RZ, RZ, R10 ;  /* 0x000000ffff007224 */ /* 0x000fe200078e000a */
[----:B------:R-:W-:-:S07]  /*1440*/  MOV R20, 0x1460 ;  /* 0x0000146000147802 */ /* 0x000fce0000000f00 */
[----:B------:R-:W-:Y:S05]  /*1450*/  CALL.REL.NOINC `($__internal_0_$__cuda_sm20_sqrt_rn_f32_slowpath) ;  /* 0x0000006800947944 */ /* 0x000fea0003c00000 */
[----:B------:R-:W-:Y:S01]  /*1460*/  IMAD.MOV.U32 R9, RZ, RZ, R0 ;  /* 0x000000ffff097224 */ /* 0x000fe200078e0000 */
[----:B------:R-:W-:Y:S06]  /*1470*/  BRA `(.L_x_41) ;  /* 0x0000000000107947 */ /* 0x000fec0003800000 */
.L_x_40:
[----:B------:R-:W-:Y:S01]  /*1480*/  FMUL.FTZ R9, R10, R7 ;  /* 0x000000070a097220 */ /* 0x000fe20000410000 */
[----:B------:R-:W-:-:S03]  /*1490*/  FMUL.FTZ R4, R7, 0.5 ;  /* 0x3f00000007047820 */ /* 0x000fc60000410000 */
[----:B------:R-:W-:-:S04]  /*14a0*/  FFMA R0, -R9, R9, R10 ;  /* 0x0000000909007223 */ /* 0x000fc8000000010a */
[----:B------:R-:W-:-:S07]  /*14b0*/  FFMA R9, R0, R4, R9 ;  /* 0x0000000400097223 */ /* 0x000fce0000000009 */
.L_x_41:
[----:B------:R-:W-:Y:S05]  /*14c0*/  BSYNC.RECONVERGENT B1 ;  /* 0x0000000000017941 */ /* 0x000fea0003800200 */
.L_x_39:
[----:B------:R-:W-:-:S07]  /*14d0*/  FADD R9, R8, R9 ;  /* 0x0000000908097221 */ /* 0x000fce0000000000 */
.L_x_29:
[----:B------:R-:W0:Y:S02]  /*14e0*/  LDCU UR4, c[0x0][0x3b0] ;  /* 0x00007600ff0477ac */ /* 0x000e240008000800 */
[----:B0-----:R-:W-:-:S06]  /*14f0*/  UIADD3 UR4, UPT, UPT, UR4, -0x1, URZ ;  /* 0xffffffff04047890 */ /* 0x001fcc000fffe0ff */
[----:B------:R-:W-:-:S05]  /*1500*/  IMAD.U32 R25, RZ, RZ, UR4 ;  /* 0x00000004ff197e24 */ /* 0x000fca000f8e00ff */
[----:B------:R-:W-:-:S04]  /*1510*/  LOP3.LUT R0, R25, 0x3, RZ, 0xc0, !PT ;  /* 0x0000000319007812 */ /* 0x000fc800078ec0ff */
[----:B------:R-:W-:-:S04]  /*1520*/  ISETP.NE.U32.AND P0, PT, R0, RZ, PT ;  /* 0x000000ff0000720c */ /* 0x000fc80003f05070 */
[----:B------:R-:W-:-:S13]  /*1530*/  ISETP.NE.AND.EX P0, PT, RZ, RZ, PT, P0 ;  /* 0x000000ffff00720c */ /* 0x000fda0003f05300 */
[----:B------:R-:W-:Y:S05]  /*1540*/  @!P0 BRA `(.L_x_2) ;  /* 0x0000000400788947 */ /* 0x000fea0003800000 */
[----:B------:R-:W-:-:S04]  /*1550*/  ISETP.NE.U32.AND P0, PT, R0, 0x1, PT ;  /* 0x000000010000780c */ /* 0x000fc80003f05070 */
[----:B------:R-:W-:-:S13]  /*1560*/  ISETP.NE.AND.EX P0, PT, RZ, RZ, PT, P0 ;  /* 0x000000ffff00720c */ /* 0x000fda0003f05300 */
[----:B------:R-:W-:Y:S05]  /*1570*/  @!P0 BRA `(.L_x_42) ;  /* 0x0000000000e48947 */ /* 0x000fea0003800000 */
[C---:B------:R-:W-:Y:S02]  /*1580*/  SHF.L.U32 R13, R3.reuse, 0x2, RZ ;  /* 0x00000002030d7819 */ /* 0x040fe400000006ff */
[----:B------:R-:W-:Y:S02]  /*1590*/  SHF.L.U64.HI R5, R3, 0x2, R6 ;  /* 0x0000000203057819 */ /* 0x000fe40000010206 */
[----:B------:R-:W-:-:S04]  /*15a0*/  IADD3 R11, P0, PT, R13, 0x4, RZ ;  /* 0x000000040d0b7810 */ /* 0x000fc80007f1e0ff */
[----:B------:R-:W-:Y:S01]  /*15b0*/  LOP3.LUT R11, R11, 0xfffffffc, RZ, 0xc0, !PT ;  /* 0xfffffffc0b0b7812 */ /* 0x000fe200078ec0ff */
[--C-:B------:R-:W-:Y:S01]  /*15c0*/  IMAD.X R7, RZ, RZ, R5.reuse, P0 ;  /* 0x000000ffff077224 */ /* 0x100fe200000e0605 */
[----:B------:R-:W-:Y:S02]  /*15d0*/  IADD3 R4, P0, PT, R18, R13, RZ ;  /* 0x0000000d12047210 */ /* 0x000fe40007f1e0ff */
        /* <DEDUP_REMOVED lines=17> */
.L_x_44:
[----:B------:R-:W-:Y:S01]  /*16f0*/  FMUL.FTZ R0, R7, R8 ;  /* 0x0000000807007220 */ /* 0x000fe20000410000 */
[----:B------:R-:W-:-:S03]  /*1700*/  FMUL.FTZ R4, R8, 0.5 ;  /* 0x3f00000008047820 */ /* 0x000fc60000410000 */
[----:B------:R-:W-:-:S04]  /*1710*/  FFMA R5, -R0, R0, R7 ;  /* 0x0000000000057223 */ /* 0x000fc80000000107 */
[----:B------:R-:W-:-:S07]  /*1720*/  FFMA R0, R5, R4, R0 ;  /* 0x0000000405007223 */ /* 0x000fce0000000000 */
.L_x_45:
[----:B------:R-:W-:Y:S05]  /*1730*/  BSYNC.RECONVERGENT B1 ;  /* 0x0000000000017941 */ /* 0x000fea0003800200 */
.L_x_43:
[----:B------:R-:W-:-:S05]  /*1740*/  IADD3 R3, P0, PT, R3, 0x2, RZ ;  /* 0x0000000203037810 */ /* 0x000fca0007f1e0ff */
[----:B------:R-:W-:Y:S02]  /*1750*/  IMAD.X R6, RZ, RZ, R6, P0 ;  /* 0x000000ffff067224 */ /* 0x000fe400000e0606 */
[----:B------:R-:W-:-:S03]  /*1760*/  IMAD.SHL.U32 R5, R3, 0x4, RZ ;  /* 0x0000000403057824 */ /* 0x000fc600078e00ff */
[----:B------:R-:W-:Y:S02]  /*1770*/  SHF.L.U64.HI R7, R3, 0x2, R6 ;  /* 0x0000000203077819 */ /* 0x000fe40000010206 */
[----:B------:R-:W-:Y:S02]  /*1780*/  LOP3.LUT R5, R5, 0xfffffffc, RZ, 0xc0, !PT ;  /* 0xfffffffc05057812 */ /* 0x000fe400078ec0ff */
[----:B------:R-:W-:Y:S02]  /*1790*/  LOP3.LUT R7, R7, 0x3, RZ, 0xc0, !PT ;  /* 0x0000000307077812 */ /* 0x000fe400078ec0ff */
[----:B------:R-:W-:-:S04]  /*17a0*/  IADD3 R4, P0, PT, R5, R18, RZ ;  /* 0x0000001205047210 */ /* 0x000fc80007f1e0ff */
[----:B------:R-:W-:-:S05]  /*17b0*/  IADD3.X R5, PT, PT, R7, R19, RZ, P0, !PT ;  /* 0x0000001307057210 */ /* 0x000fca00007fe4ff */
        /* <DEDUP_REMOVED lines=15> */
.L_x_47:
[----:B------:R-:W-:Y:S01]  /*18b0*/  FMUL.FTZ R9, R10, R7 ;  /* 0x000000070a097220 */ /* 0x000fe20000410000 */
[----:B------:R-:W-:-:S03]  /*18c0*/  FMUL.FTZ R4, R7, 0.5 ;  /* 0x3f00000007047820 */ /* 0x000fc60000410000 */
[----:B------:R-:W-:-:S04]  /*18d0*/  FFMA R0, -R9, R9, R10 ;  /* 0x0000000909007223 */ /* 0x000fc8000000010a */
[----:B------:R-:W-:-:S07]  /*18e0*/  FFMA R9, R0, R4, R9 ;  /* 0x0000000400097223 */ /* 0x000fce0000000009 */
.L_x_48:
[----:B------:R-:W-:Y:S05]  /*18f0*/  BSYNC.RECONVERGENT B1 ;  /* 0x0000000000017941 */ /* 0x000fea0003800200 */
.L_x_46:
[----:B------:R-:W-:-:S07]  /*1900*/  FADD R9, R8, R9 ;  /* 0x0000000908097221 */ /* 0x000fce0000000000 */
.L_x_42:
[----:B------:R-:W0:Y:S02]  /*1910*/  LDCU UR4, c[0x0][0x3b0] ;  /* 0x00007600ff0477ac */ /* 0x000e240008000800 */
[----:B0-----:R-:W-:-:S04]  /*1920*/  ULOP3.LUT UR4, UR4, 0x1, URZ, 0xc0, !UPT ;  /* 0x0000000104047892 */ /* 0x001fc8000f8ec0ff */
[----:B------:R-:W-:-:S04]  /*1930*/  UISETP.NE.U32.AND UP0, UPT, UR4, 0x1, UPT ;  /* 0x000000010400788c */ /* 0x000fc8000bf05070 */
[----:B------:R-:W-:-:S09]  /*1940*/  UISETP.NE.U32.AND.EX UP0, UPT, URZ, URZ, UPT, UP0 ;  /* 0x000000ffff00728c */ /* 0x000fd2000bf05100 */
        /* <DEDUP_REMOVED lines=9> */
[----:B------:R-:W-:-:S03]  /*19e0*/  IMAD.X R5, R11, 0x1, R19, P0 ;  /* 0x000000010b057824 */ /* 0x000fc600000e0613 */
[----:B------:R-:W-:Y:S02]  /*19f0*/  IADD3.X R7, PT, PT, R3, R19, RZ, P1, !PT ;  /* 0x0000001303077210 */ /* 0x000fe40000ffe4ff */
        /* <DEDUP_REMOVED lines=13> */
.L_x_50:
[----:B------:R-:W-:Y:S01]  /*1ad0*/  FMUL.FTZ R0, R3, R8 ;  /* 0x0000000803007220 */ /* 0x000fe20000410000 */
[----:B------:R-:W-:-:S03]  /*1ae0*/  FMUL.FTZ R4, R8, 0.5 ;  /* 0x3f00000008047820 */ /* 0x000fc60000410000 */
[----:B------:R-:W-:-:S04]  /*1af0*/  FFMA R3, -R0, R0, R3 ;  /* 0x0000000000037223 */ /* 0x000fc80000000103 */
[----:B------:R-:W-:-:S07]  /*1b00*/  FFMA R0, R3, R4, R0 ;  /* 0x0000000403007223 */ /* 0x000fce0000000000 */
.L_x_51:
[----:B------:R-:W-:Y:S05]  /*1b10*/  BSYNC.RECONVERGENT B1 ;  /* 0x0000000000017941 */ /* 0x000fea0003800200 */
.L_x_49:
[----:B------:R-:W-:-:S07]  /*1b20*/  FADD R9, R9, R0 ;  /* 0x0000000009097221 */ /* 0x000fce0000000000 */
.L_x_2:
[----:B------:R-:W-:Y:S05]  /*1b30*/  BSYNC.RECONVERGENT B0 ;  /* 0x0000000000007941 */ /* 0x000fea0003800200 */
.L_x_1:
[----:B------:R-:W0:Y:S01]  /*1b40*/  LDCU.64 UR4, c[0x0][0x388] ;  /* 0x00007100ff0477ac */ /* 0x000e220008000a00 */
[C---:B------:R-:W-:Y:S01]  /*1b50*/  IMAD.SHL.U32 R8, R17.reuse, 0x4, RZ ;  /* 0x0000000411087824 */ /* 0x040fe200078e00ff */
[----:B------:R-:W-:Y:S01]  /*1b60*/  SHF.L.U64.HI R10, R17, 0x2, R23 ;  /* 0x00000002110a7819 */ /* 0x000fe20000010217 */
[----:B------:R-:W-:Y:S01]  /*1b70*/  IMAD.MOV.U32 R0, RZ, RZ, RZ ;  /* 0x000000ffff007224 */ /* 0x000fe200078e00ff */
[----:B------:R-:W1:Y:S02]  /*1b80*/  LDCU.64 UR6, c[0x0][0x3b0] ;  /* 0x00007600ff0677ac */ /* 0x000e640008000a00 */
[----:B0-----:R-:W-:-:S04]  /*1b90*/  IADD3 R4, P0, PT, R8, UR4, RZ ;  /* 0x0000000408047c10 */ /* 0x001fc8000ff1e0ff */
[----:B------:R-:W-:Y:S01]  /*1ba0*/  IADD3.X R5, PT, PT, R10, UR5, RZ, P0, !PT ;  /* 0x000000050a057c10 */ /* 0x000fe200087fe4ff */
[----:B-1----:R-:W-:-:S04]  /*1bb0*/  UISETP.GE.U32.AND UP0, UPT, UR6, 0x2, UPT ;  /* 0x000000020600788c */ /* 0x002fc8000bf06070 */
[----:B------:R0:W-:Y:S01]  /*1bc0*/  STG.E desc[UR36][R4.64], R9 ;  /* 0x0000000904007986 */ /* 0x0001e2000c101924 */
[----:B------:R-:W-:-:S09]  /*1bd0*/  UISETP.GE.U32.AND.EX UP0, UPT, UR7, URZ, UPT, UP0 ;  /* 0x000000ff0700728c */ /* 0x000fd2000bf06100 */
[----:B------:R-:W-:Y:S05]  /*1be0*/  BRA.U !UP0, `(.L_x_52) ;  /* 0x0000000108607547 */ /* 0x000fea000b800000 */
[----:B0-----:R-:W-:Y:S02]  /*1bf0*/  IMAD.MOV.U32 R4, RZ, RZ, R18 ;  /* 0x000000ffff047224 */ /* 0x001fe400078e0012 */
[----:B------:R-:W-:-:S05]  /*1c00*/  IMAD.MOV.U32 R5, RZ, RZ, R19 ;  /* 0x000000ffff057224 */ /* 0x000fca00078e0013 */
[----:B------:R0:W5:Y:S01]  /*1c10*/  LDG.E R0, desc[UR36][R4.64] ;  /* 0x0000002404007981 */ /* 0x000162000c1e1900 */
[----:B------:R-:W-:Y:S01]  /*1c20*/  HFMA2 R7, -RZ, RZ, 0, 5.9604644775390625e-08 ;  /* 0x00000001ff077431 */ /* 0x000fe200000001ff */
[----:B------:R-:W-:Y:S01]  /*1c30*/  BSSY.RECONVERGENT B0, `(.L_x_52) ;  /* 0x0000013000007945 */ /* 0x000fe20003800200 */
[----:B------:R-:W-:Y:S02]  /*1c40*/  IMAD.MOV.U32 R3, RZ, RZ, RZ ;  /* 0x000000ffff037224 */ /* 0x000fe400078e00ff */
[----:B------:R-:W-:-:S07]  /*1c50*/  IMAD.MOV.U32 R6, RZ, RZ, RZ ;  /* 0x000000ffff067224 */ /* 0x000fce00078e00ff */
.L_x_54:
[----:B0-----:R-:W-:-:S04]  /*1c60*/  LEA R4, P0, R7, R18, 0x2 ;  /* 0x0000001207047211 */ /* 0x001fc800078010ff */
[----:B------:R-:W-:-:S06]  /*1c70*/  LEA.HI.X R5, R7, R19, R6, 0x2, P0 ;  /* 0x0000001307057211 */ /* 0x000fcc00000f1406 */
[----:B------:R-:W2:Y:S01]  /*1c80*/  LDG.E R5, desc[UR36][R4.64] ;  /* 0x0000002404057981 */ /* 0x000ea2000c1e1900 */
[----:B------:R-:W-:Y:S01]  /*1c90*/  VIADD R3, R3, 0x1 ;  /* 0x0000000103037836 */ /* 0x000fe20000000000 */
[----:B--2--5:R-:W-:Y:S01]  /*1ca0*/  FSETP.NEU.AND P0, PT, R5, R0, PT ;  /* 0x000000000500720b */ /* 0x024fe20003f0d000 */
[----:B------:R-:W-:-:S03]  /*1cb0*/  IMAD.MOV.U32 R0, RZ, RZ, 0x1 ;  /* 0x00000001ff007424 */ /* 0x000fc600078e00ff */
[----:B------:R-:W-:-:S04]  /*1cc0*/  SEL R3, R3, RZ, !P0 ;  /* 0x000000ff03037207 */ /* 0x000fc80004000000 */
[----:B------:R-:W-:-:S13]  /*1cd0*/  ISETP.NE.AND P0, PT, R3, 0x14, PT ;  /* 0x000000140300780c */ /* 0x000fda0003f05270 */
[----:B------:R-:W-:Y:S05]  /*1ce0*/  @!P0 BRA `(.L_x_53) ;  /* 0x00000000001c8947 */ /* 0x000fea0003800000 */
[----:B------:R-:W-:Y:S01]  /*1cf0*/  IADD3 R7, P0, PT, R7, 0x1, RZ ;  /* 0x0000000107077810 */ /* 0x000fe20007f1e0ff */
[----:B------:R-:W-:-:S04]  /*1d00*/  IMAD.MOV.U32 R0, RZ, RZ, R5 ;  /* 0x000000ffff007224 */ /* 0x000fc800078e0005 */
[----:B------:R-:W-:Y:S01]  /*1d10*/  IMAD.X R6, RZ, RZ, R6, P0 ;  /* 0x000000ffff067224 */ /* 0x000fe200000e0606 */
[----:B------:R-:W-:-:S04]  /*1d20*/  ISETP.NE.U32.AND P0, PT, R7, UR42, PT ;  /* 0x0000002a07007c0c */ /* 0x000fc8000bf05070 */
[----:B------:R-:W-:-:S13]  /*1d30*/  ISETP.NE.AND.EX P0, PT, R6, UR43, PT, P0 ;  /* 0x0000002b06007c0c */ /* 0x000fda000bf05300 */
[----:B------:R-:W-:Y:S05]  /*1d40*/  @P0 BRA `(.L_x_54) ;  /* 0xfffffffc00c40947 */ /* 0x000fea000383ffff */
[----:B------:R-:W-:-:S07]  /*1d50*/  IMAD.MOV.U32 R0, RZ, RZ, RZ ;  /* 0x000000ffff007224 */ /* 0x000fce00078e00ff */
.L_x_53:
[----:B------:R-:W-:Y:S05]  /*1d60*/  BSYNC.RECONVERGENT B0 ;  /* 0x0000000000007941 */ /* 0x000fea0003800200 */
.L_x_52:
[----:B------:R-:W1:Y:S01]  /*1d70*/  LDCU.64 UR4, c[0x0][0x3a0] ;  /* 0x00007400ff0477ac */ /* 0x000e620008000a00 */
[----:B------:R-:W-:Y:S01]  /*1d80*/  MOV R3, 0x180 ;  /* 0x0000018000037802 */ /* 0x000fe20000000f00 */
[----:B0-----:R-:W-:Y:S01]  /*1d90*/  IMAD.MOV.U32 R4, RZ, RZ, R2 ;  /* 0x000000ffff047224 */ /* 0x001fe200078e0002 */
[----:B------:R-:W-:Y:S02]  /*1da0*/  MOV R5, R16 ;  /* 0x0000001000057202 */ /* 0x000fe40000000f00 */
[----:B------:R0:W2:Y:S01]  /*1db0*/  LDC.64 R6, c[0x4][R3] ;  /* 0x0100000003067b82 */ /* 0x0000a20000000a00 */
[----:B-1----:R-:W-:-:S04]  /*1dc0*/  IADD3 R8, P0, PT, R8, UR4, RZ ;  /* 0x0000000408087c10 */ /* 0x002fc8000ff1e0ff */
[----:B------:R-:W-:-:S05]  /*1dd0*/  IADD3.X R9, PT, PT, R10, UR5, RZ, P0, !PT ;  /* 0x000000050a097c10 */ /* 0x000fca00087fe4ff */
[----:B------:R0:W-:Y:S04]  /*1de0*/  STG.E desc[UR36][R8.64], R0 ;  /* 0x0000000008007986 */ /* 0x0001e8000c101924 */
[----:B------:R-:W-:-:S07]  /*1df0*/  LEPC R20, `(.L_x_55) ;  /* 0x000000001014794e */ /* 0x000fce0000000000 */
[----:B0-2---:R-:W-:Y:S05]  /*1e00*/  CALL.ABS.NOINC R6 ;  /* 0x0000000006007343 */ /* 0x005fea0003c00000 */
.L_x_55:
[----:B------:R-:W-:-:S04]  /*1e10*/  ISETP.NE.U32.AND P0, PT, R4, RZ, PT ;  /* 0x000000ff0400720c */ /* 0x000fc80003f05070 */
[----:B------:R-:W-:-:S13]  /*1e20*/  ISETP.NE.AND.EX P0, PT, R5, RZ, PT, P0 ;  /* 0x000000ff0500720c */ /* 0x000fda0003f05300 */
[----:B------:R-:W-:Y:S05]  /*1e30*/  @!P0 BRA `(.L_x_56) ;  /* 0x0000005c00d88947 */ /* 0x000fea0003800000 */
[----:B------:R-:W0:Y:S02]  /*1e40*/  LDC.64 R6, c[0x0][0x3b0] ;  /* 0x0000ec00ff067b82 */ /* 0x000e240000000a00 */
[C---:B0-----:R-:W-:Y:S02]  /*1e50*/  ISETP.GE.U32.AND P0, PT, R6.reuse, 0x1, PT ;  /* 0x000000010600780c */ /* 0x041fe40003f06070 */
[C---:B------:R-:W-:Y:S02]  /*1e60*/  LEA R0, P1, R6.reuse, R18, 0x2 ;  /* 0x0000001206007211 */ /* 0x040fe400078210ff */
[----:B------:R-:W-:Y:S02]  /*1e70*/  ISETP.GE.AND.EX P0, PT, R7, RZ, PT, P0 ;  /* 0x000000ff0700720c */ /* 0x000fe40003f06300 */
[----:B------:R-:W-:-:S11]  /*1e80*/  LEA.HI.X R3, R6, R19, R7, 0x2, P1 ;  /* 0x0000001306037211 */ /* 0x000fd600008f1407 */
[----:B------:R-:W-:Y:S05]  /*1e90*/  @!P0 BRA `(.L_x_57) ;  /* 0x0000001000008947 */ /* 0x000fea0003800000 */
[----:B------:R-:W-:Y:S01]  /*1ea0*/  BSSY.RECONVERGENT B0, `(.L_x_57) ;  /* 0x00000ff000007945 */ /* 0x000fe20003800200 */
[--C-:B------:R-:W-:Y:S02]  /*1eb0*/  IMAD.MOV.U32 R21, RZ, RZ, R18.reuse ;  /* 0x000000ffff157224 */ /* 0x100fe400078e0012 */
[----:B------:R-:W-:Y:S02]  /*1ec0*/  IMAD.MOV.U32 R8, RZ, RZ, R18 ;  /* 0x000000ffff087224 */ /* 0x000fe400078e0012 */
[--C-:B------:R-:W-:Y:S02]  /*1ed0*/  IMAD.MOV.U32 R20, RZ, RZ, R19.reuse ;  /* 0x000000ffff147224 */ /* 0x100fe400078e0013 */
[----:B------:R-:W-:-:S07]  /*1ee0*/  IMAD.MOV.U32 R9, RZ, RZ, R19 ;  /* 0x000000ffff097224 */ /* 0x000fce00078e0013 */
.L_x_78:
[C---:B--2---:R-:W-:Y:S01]  /*1ef0*/  IADD3 R7, P1, PT, R21.reuse, 0x80, RZ ;  /* 0x0000008015077810 */ /* 0x044fe20007f3e0ff */
[----:B------:R-:W-:Y:S01]  /*1f00*/  BSSY.RECONVERGENT B1, `(.L_x_58) ;  /* 0x00000f5000017945 */ /* 0x000fe20003800200 */
[----:B------:R-:W-:Y:S01]  /*1f10*/  IADD3 R29, P2, PT, R21, 0x4, RZ ;  /* 0x00000004151d7810 */ /* 0x000fe20007f5e0ff */
[----:B------:R-:W-:Y:S01]  /*1f20*/  IMAD.MOV.U32 R27, RZ, RZ, R21 ;  /* 0x000000ffff1b7224 */ /* 0x000fe200078e0015 */
[CC--:B------:R-:W-:Y:S01]  /*1f30*/  ISETP.LT.U32.AND P0, PT, R7.reuse, R0.reuse, PT ;  /* 0x000000000700720c */ /* 0x0c0fe20003f01070 */
[--C-:B------:R-:W-:Y:S01]  /*1f40*/  IMAD.X R6, RZ, RZ, R20.reuse, P1 ;  /* 0x000000ffff067224 */ /* 0x100fe200008e0614 */
[----:B------:R-:W-:Y:S01]  /*1f50*/  ISETP.GE.U32.AND P1, PT, R7, R0, PT ;  /* 0x000000000700720c */ /* 0x000fe20003f26070 */
[----:B------:R-:W-:Y:S01]  /*1f60*/  IMAD.X R30, RZ, RZ, R20, P2 ;  /* 0x000000ffff1e7224 */ /* 0x000fe200010e0614 */
[----:B------:R-:W-:Y:S01]  /*1f70*/  MOV R28, R20 ;  /* 0x00000014001c7202 */ /* 0x000fe20000000f00 */
[----:B------:R-:W-:Y:S01]  /*1f80*/  IMAD.MOV.U32 R21, RZ, RZ, R7 ;  /* 0x000000ffff157224 */ /* 0x000fe200078e0007 */
[CC--:B------:R-:W-:Y:S01]  /*1f90*/  ISETP.LT.U32.AND.EX P0, PT, R6.reuse, R3.reuse, PT, P0 ;  /* 0x000000030600720c */ /* 0x0c0fe20003f01100 */
[----:B------:R-:W-:Y:S01]  /*1fa0*/  IMAD.MOV.U32 R20, RZ, RZ, R6 ;  /* 0x000000ffff147224 */ /* 0x000fe200078e0006 */
[----:B------:R-:W-:-:S02]  /*1fb0*/  ISETP.GE.U32.AND.EX P1, PT, R6, R3, PT, P1 ;  /* 0x000000030600720c */ /* 0x000fc40003f26110 */
[----:B------:R-:W-:Y:S01]  /*1fc0*/  SEL R18, R7, R0, P0 ;  /* 0x0000000007127207 */ /* 0x000fe20000000000 */
[----:B------:R-:W-:Y:S01]  /*1fd0*/  IMAD.MOV.U32 R7, RZ, RZ, R9 ;  /* 0x000000ffff077224 */ /* 0x000fe200078e0009 */
[----:B------:R-:W-:Y:S01]  /*1fe0*/  SEL R19, R6, R3, P0 ;  /* 0x0000000306137207 */ /* 0x000fe20000000000 */
[----:B------:R-:W-:Y:S01]  /*1ff0*/  IMAD.MOV.U32 R6, RZ, RZ, R8 ;  /* 0x000000ffff067224 */ /* 0x000fe200078e0008 */
[----:B------:R-:W-:-:S04]  /*2000*/  ISETP.NE.U32.AND P0, PT, R29, R18, PT ;  /* 0x000000121d00720c */ /* 0x000fc80003f05070 */
[----:B------:R-:W-:-:S13]  /*2010*/  ISETP.NE.AND.EX P0, PT, R30, R19, PT, P0 ;  /* 0x000000131e00720c */ /* 0x000fda0003f05300 */
[----:B------:R-:W-:Y:S05]  /*2020*/  @!P0 BRA `(.L_x_59) ;  /* 0x0000000c00888947 */ /* 0x000fea0003800000 */
[----:B------:R-:W-:Y:S01]  /*2030*/  IMAD.MOV.U32 R40, RZ, RZ, RZ ;  /* 0x000000ffff287224 */ /* 0x000fe200078e00ff */
[----:B------:R-:W-:Y:S01]  /*2040*/  MOV R15, R7 ;  /* 0x00000007000f7202 */ /* 0x000fe20000000f00 */
[----:B------:R-:W-:Y:S02]  /*2050*/  IMAD.MOV.U32 R42, RZ, RZ, RZ ;  /* 0x000000ffff2a7224 */ /* 0x000fe400078e00ff */
[--C-:B------:R-:W-:Y:S02]  /*2060*/  IMAD.MOV.U32 R14, RZ, RZ, R6.reuse ;  /* 0x000000ffff0e7224 */ /* 0x100fe400078e0006 */
[----:B------:R-:W-:Y:S02]  /*2070*/  IMAD.MOV.U32 R39, RZ, RZ, R6 ;  /* 0x000000ffff277224 */ /* 0x000fe400078e0006 */
[----:B------:R-:W-:-:S07]  /*2080*/  IMAD.MOV.U32 R38, RZ, RZ, R7 ;  /* 0x000000ffff267224 */ /* 0x000fce00078e0007 */
.L_x_77:
[----:B01----:R-:W-:Y:S01]  /*2090*/  IMAD.MOV.U32 R8, RZ, RZ, R39 ;  /* 0x000000ffff087224 */ /* 0x003fe200078e0027 */
[----:B--2---:R-:W2:Y:S01]  /*20a0*/  LDG.E R10, desc[UR36][R6.64] ;  /* 0x00000024060a7981 */ /* 0x004ea2000c1e1900 */
[----:B------:R-:W-:-:S05]  /*20b0*/  IMAD.MOV.U32 R9, RZ, RZ, R38 ;  /* 0x000000ffff097224 */ /* 0x000fca00078e0026 */
[----:B------:R-:W2:Y:S01]  /*20c0*/  LDG.E R31, desc[UR36][R8.64+0x4] ;  /* 0x00000424081f7981 */ /* 0x000ea2000c1e1900 */
[----:B------:R-:W-:Y:S01]  /*20d0*/  IADD3 R32, P2, PT, R14, 0x4, RZ ;  /* 0x000000040e207810 */ /* 0x000fe20007f5e0ff */
[----:B------:R-:W-:Y:S01]  /*20e0*/  BSSY.RECONVERGENT B2, `(.L_x_60) ;  /* 0x00000cb000027945 */ /* 0x000fe20003800200 */
[----:B------:R-:W-:-:S03]  /*20f0*/  IADD3 R33, P3, PT, R39, 0x4, RZ ;  /* 0x0000000427217810 */ /* 0x000fc60007f7e0ff */
[----:B------:R-:W-:Y:S02]  /*2100*/  IMAD.X R35, RZ, RZ, R15, P2 ;  /* 0x000000ffff237224 */ /* 0x000fe400010e060f */
[----:B------:R-:W-:Y:S01]  /*2110*/  IMAD.X R34, RZ, RZ, R38, P3 ;  /* 0x000000ffff227224 */ /* 0x000fe200018e0626 */
[----:B--2---:R-:W-:-:S13]  /*2120*/  FSETP.GEU.AND P0, PT, R31, R10, PT ;  /* 0x0000000a1f00720b */ /* 0x004fda0003f0e000 */
[----:B------:R-:W-:Y:S05]  /*2130*/  @!P0 BRA `(.L_x_61) ;  /* 0x0000000000688947 */ /* 0x000fea0003800000 */
[----:B------:R-:W2:Y:S01]  /*2140*/  LDG.E R8, desc[UR36][R8.64] ;  /* 0x0000002408087981 */ /* 0x000ea2000c1e1900 */
[----:B------:R-:W-:Y:S01]  /*2150*/  BSSY.RECONVERGENT B3, `(.L_x_62) ;  /* 0x0000014000037945 */ /* 0x000fe20003800200 */
[----:B------:R-:W-:Y:S01]  /*2160*/  IMAD.MOV.U32 R15, RZ, RZ, R33 ;  /* 0x000000ffff0f7224 */ /* 0x000fe200078e0021 */
[----:B------:R-:W-:Y:S02]  /*2170*/  MOV R36, R34 ;  /* 0x0000002200247202 */ /* 0x000fe40000000f00 */
[----:B--2---:R-:W-:-:S13]  /*2180*/  FSETP.GEU.AND P0, PT, R31, R8, PT ;  /* 0x000000081f00720b */ /* 0x004fda0003f0e000 */
[----:B------:R-:W-:Y:S05]  /*2190*/  @P0 BRA `(.L_x_63) ;  /* 0x00000000003c0947 */ /* 0x000fea0003800000 */
[----:B------:R-:W-:-:S07]  /*21a0*/  IMAD.MOV.U32 R12, RZ, RZ, R8 ;  /* 0x000000ffff0c7224 */ /* 0x000fce00078e0008 */
.L_x_64:
[----:B------:R-:W-:Y:S02]  /*21b0*/  IMAD.MOV.U32 R8, RZ, RZ, R15 ;  /* 0x000000ffff087224 */ /* 0x000fe400078e000f */
[----:B------:R-:W-:Y:S02]  /*21c0*/  IMAD.MOV.U32 R9, RZ, RZ, R36 ;  /* 0x000000ffff097224 */ /* 0x000fe400078e0024 */
[--C-:B------:R-:W-:Y:S02]  /*21d0*/  IMAD.MOV.U32 R10, RZ, RZ, R39.reuse ;  /* 0x000000ffff0a7224 */ /* 0x100fe400078e0027 */
[----:B------:R-:W-:Y:S01]  /*21e0*/  IMAD.MOV.U32 R11, RZ, RZ, R38 ;  /* 0x000000ffff0b7224 */ /* 0x000fe200078e0026 */
[----:B------:R0:W-:Y:S04]  /*21f0*/  STG.E desc[UR36][R8.64], R12 ;  /* 0x0000000c08007986 */ /* 0x0001e8000c101924 */
[----:B0-----:R-:W2:Y:S01]  /*2200*/  LDG.E R12, desc[UR36][R10.64+-0x4] ;  /* 0xfffffc240a0c7981 */ /* 0x001ea2000c1e1900 */
[----:B------:R-:W-:Y:S01]  /*2210*/  IADD3 R13, P2, PT, R39, -0x4, RZ ;  /* 0xfffffffc270d7810 */ /* 0x000fe20007f5e0ff */
[----:B------:R-:W-:Y:S01]  /*2220*/  IMAD.MOV.U32 R15, RZ, RZ, R39 ;  /* 0x000000ffff0f7224 */ /* 0x000fe200078e0027 */
[----:B------:R-:W-:-:S02]  /*2230*/  MOV R36, R38 ;  /* 0x0000002600247202 */ /* 0x000fc40000000f00 */
[----:B------:R-:W-:Y:S01]  /*2240*/  IADD3.X R14, PT, PT, R38, -0x1, RZ, P2, !PT ;  /* 0xffffffff260e7810 */ /* 0x000fe200017fe4ff */
[----:B------:R-:W-:-:S04]  /*2250*/  IMAD.MOV.U32 R39, RZ, RZ, R13 ;  /* 0x000000ffff277224 */ /* 0x000fc800078e000d */
[----:B------:R-:W-:Y:S01]  /*2260*/  IMAD.MOV.U32 R38, RZ, RZ, R14 ;  /* 0x000000ffff267224 */ /* 0x000fe200078e000e */
[----:B--2---:R-:W-:-:S13]  /*2270*/  FSETP.GEU.AND P0, PT, R31, R12, PT ;  /* 0x0000000c1f00720b */ /* 0x004fda0003f0e000 */
[----:B------:R-:W-:Y:S05]  /*2280*/  @!P0 BRA `(.L_x_64) ;  /* 0xfffffffc00c88947 */ /* 0x000fea000383ffff */
.L_x_63:
[----:B------:R-:W-:Y:S05]  /*2290*/  BSYNC.RECONVERGENT B3 ;  /* 0x0000000000037941 */ /* 0x000fea0003800200 */
.L_x_62:
[----:B------:R-:W-:Y:S02]  /*22a0*/  IMAD.MOV.U32 R8, RZ, RZ, R15 ;  /* 0x000000ffff087224 */ /* 0x000fe400078e000f */
[----:B------:R-:W-:-:S05]  /*22b0*/  IMAD.MOV.U32 R9, RZ, RZ, R36 ;  /* 0x000000ffff097224 */ /* 0x000fca00078e0024 */
[----:B------:R0:W-:Y:S01]  /*22c0*/  STG.E desc[UR36][R8.64], R31 ;  /* 0x0000001f08007986 */ /* 0x0001e2000c101924 */
[----:B------:R-:W-:Y:S05]  /*22d0*/  BRA `(.L_x_65) ;  /* 0x0000000800ac7947 */ /* 0x000fea0003800000 */
.L_x_61:
[C---:B------:R-:W-:Y:S01]  /*22e0*/  LOP3.LUT R43, R40.reuse, 0x3, RZ, 0xc0, !PT ;  /* 0x00000003282b7812 */ /* 0x040fe200078ec0ff */
[----:B------:R-:W-:Y:S01]  /*22f0*/  BSSY.RECONVERGENT B3, `(.L_x_66) ;  /* 0x000002d000037945 */ /* 0x000fe20003800200 */
[----:B------:R-:W-:Y:S01]  /*2300*/  IADD3 R10, P3, PT, R39, 0x8, RZ ;  /* 0x00000008270a7810 */ /* 0x000fe20007f7e0ff */
[----:B------:R-:W-:Y:S01]  /*2310*/  IMAD.MOV.U32 R36, RZ, RZ, R29 ;  /* 0x000000ffff247224 */ /* 0x000fe200078e001d */
[----:B------:R-:W-:Y:S01]  /*2320*/  ISETP.NE.U32.AND P2, PT, R43, 0x3, PT ;  /* 0x000000032b00780c */ /* 0x000fe20003f45070 */
[----:B------:R-:W-:Y:S01]  /*2330*/  IMAD.MOV.U32 R37, RZ, RZ, R30 ;  /* 0x000000ffff257224 */ /* 0x000fe200078e001e */
[----:B------:R-:W-:Y:S01]  /*2340*/  ISETP.GE.U32.AND P0, PT, R40, 0x3, PT ;  /* 0x000000032800780c */ /* 0x000fe20003f06070 */
[----:B------:R-:W-:Y:S01]  /*2350*/  IMAD.X R11, RZ, RZ, R38, P3 ;  /* 0x000000ffff0b7224 */ /* 0x000fe200018e0626 */
[----:B------:R-:W-:Y:S01]  /*2360*/  ISETP.NE.AND.EX P2, PT, RZ, RZ, PT, P2 ;  /* 0x000000ffff00720c */ /* 0x000fe20003f45320 */
[----:B------:R-:W-:Y:S01]  /*2370*/  IMAD.MOV.U32 R12, RZ, RZ, R32 ;  /* 0x000000ffff0c7224 */ /* 0x000fe200078e0020 */
[----:B------:R-:W-:-:S02]  /*2380*/  ISETP.GE.U32.AND.EX P0, PT, R42, RZ, PT, P0 ;  /* 0x000000ff2a00720c */ /* 0x000fc40003f06100 */
[----:B------:R-:W-:-:S09]  /*2390*/  MOV R13, R35 ;  /* 0x00000023000d7202 */ /* 0x000fd20000000f00 */
[----:B------:R-:W-:Y:S05]  /*23a0*/  @!P2 BRA `(.L_x_67) ;  /* 0x000000000084a947 */ /* 0x000fea0003800000 */
[----:B------:R-:W2:Y:S01]  /*23b0*/  LDG.E R41, desc[UR36][R14.64] ;  /* 0x000000240e297981 */ /* 0x000ea2000c1e1900 */
[----:B------:R-:W-:Y:S01]  /*23c0*/  IMAD.MOV.U32 R10, RZ, RZ, R33 ;  /* 0x000000ffff0a7224 */ /* 0x000fe200078e0021 */
[----:B------:R-:W-:Y:S01]  /*23d0*/  ISETP.NE.U32.AND P2, PT, R43, RZ, PT ;  /* 0x000000ff2b00720c */ /* 0x000fe20003f45070 */
[----:B------:R-:W-:Y:S01]  /*23e0*/  IMAD.MOV.U32 R11, RZ, RZ, R34 ;  /* 0x000000ffff0b7224 */ /* 0x000fe200078e0022 */
[----:B------:R-:W-:Y:S01]  /*23f0*/  IADD3 R36, P3, PT, R29, -0x4, RZ ;  /* 0xfffffffc1d247810 */ /* 0x000fe20007f7e0ff */
[----:B------:R-:W-:Y:S01]  /*2400*/  IMAD.MOV.U32 R12, RZ, RZ, R14 ;  /* 0x000000ffff0c7224 */ /* 0x000fe200078e000e */
[----:B------:R-:W-:Y:S01]  /*2410*/  ISETP.NE.AND.EX P2, PT, RZ, RZ, PT, P2 ;  /* 0x000000ffff00720c */ /* 0x000fe20003f45320 */
[----:B------:R-:W-:Y:S01]  /*2420*/  IMAD.MOV.U32 R13, RZ, RZ, R15 ;  /* 0x000000ffff0d7224 */ /* 0x000fe200078e000f */
[----:B------:R-:W-:Y:S01]  /*2430*/  IADD3.X R37, PT, PT, R30, -0x1, RZ, P3, !PT ;  /* 0xffffffff1e257810 */ /* 0x000fe20001ffe4ff */
[----:B--2---:R0:W-:Y:S10]  /*2440*/  STG.E desc[UR36][R10.64], R41 ;  /* 0x000000290a007986 */ /* 0x0041f4000c101924 */
[----:B------:R-:W-:Y:S05]  /*2450*/  @!P2 BRA `(.L_x_67) ;  /* 0x000000000058a947 */ /* 0x000fea0003800000 */
[----:B0-----:R-:W2:Y:S01]  /*2460*/  LDG.E R41, desc[UR36][R14.64+-0x4] ;  /* 0xfffffc240e297981 */ /* 0x001ea2000c1e1900 */
[----:B------:R-:W-:-:S04]  /*2470*/  ISETP.NE.U32.AND P2, PT, R43, 0x1, PT ;  /* 0x000000012b00780c */ /* 0x000fc80003f45070 */
[----:B------:R-:W-:Y:S01]  /*2480*/  ISETP.NE.AND.EX P2, PT, RZ, RZ, PT, P2 ;  /* 0x000000ffff00720c */ /* 0x000fe20003f45320 */
[----:B--2---:R1:W-:-:S12]  /*2490*/  STG.E desc[UR36][R8.64], R41 ;  /* 0x0000002908007986 */ /* 0x0043d8000c101924 */
[----:B------:R0:W2:Y:S01]  /*24a0*/  @P2 LDG.E R43, desc[UR36][R14.64+-0x8] ;  /* 0xfffff8240e2b2981 */ /* 0x0000a2000c1e1900 */
[C---:B------:R-:W-:Y:S01]  /*24b0*/  IADD3 R12, P4, PT, R14.reuse, -0x4, RZ ;  /* 0xfffffffc0e0c7810 */ /* 0x040fe20007f9e0ff */
[----:B------:R-:W-:Y:S01]  /*24c0*/  IMAD.MOV.U32 R10, RZ, RZ, R8 ;  /* 0x000000ffff0a7224 */ /* 0x000fe200078e0008 */
[----:B------:R-:W-:Y:S01]  /*24d0*/  @P2 IADD3 R39, P6, PT, R39, -0x4, RZ ;  /* 0xfffffffc27272810 */ /* 0x000fe20007fde0ff */
[----:B------:R-:W-:Y:S01]  /*24e0*/  IMAD.MOV.U32 R11, RZ, RZ, R9 ;  /* 0x000000ffff0b7224 */ /* 0x000fe200078e0009 */
[----:B------:R-:W-:Y:S02]  /*24f0*/  @P2 IADD3 R44, P5, PT, R14, -0x8, RZ ;  /* 0xfffffff80e2c2810 */ /* 0x000fe40007fbe0ff */
[----:B------:R-:W-:Y:S01]  /*2500*/  IADD3 R36, P3, PT, R29, -0x8, RZ ;  /* 0xfffffff81d247810 */ /* 0x000fe20007f7e0ff */
[----:B------:R-:W-:Y:S01]  /*2510*/  @P2 IMAD.MOV.U32 R10, RZ, RZ, R39 ;  /* 0x000000ffff0a2224 */ /* 0x000fe200078e0027 */
[----:B------:R-:W-:Y:S01]  /*2520*/  IADD3.X R13, PT, PT, R15, -0x1, RZ, P4, !PT ;  /* 0xffffffff0f0d7810 */ /* 0x000fe200027fe4ff */
[----:B------:R-:W-:Y:S01]  /*2530*/  @P2 IMAD.MOV.U32 R12, RZ, RZ, R44 ;  /* 0x000000ffff0c2224 */ /* 0x000fe200078e002c */
[----:B------:R-:W-:-:S02]  /*2540*/  @P2 IADD3.X R38, PT, PT, R38, -0x1, RZ, P6, !PT ;  /* 0xffffffff26262810 */ /* 0x000fc400037fe4ff */
[----:B------:R-:W-:Y:S02]  /*2550*/  @P2 IADD3 R36, P4, PT, R29, -0xc, RZ ;  /* 0xfffffff41d242810 */ /* 0x000fe40007f9e0ff */
[----:B0-----:R-:W-:Y:S01]  /*2560*/  @P2 IADD3.X R15, PT, PT, R15, -0x1, RZ, P5, !PT ;  /* 0xffffffff0f0f2810 */ /* 0x001fe20002ffe4ff */
[----:B------:R-:W-:Y:S01]  /*2570*/  @P2 IMAD.MOV.U32 R11, RZ, RZ, R38 ;  /* 0x000000ffff0b2224 */ /* 0x000fe200078e0026 */
[C---:B------:R-:W-:Y:S02]  /*2580*/  IADD3.X R37, PT, PT, R30.reuse, -0x1, RZ, P3, !PT ;  /* 0xffffffff1e257810 */ /* 0x040fe40001ffe4ff */
[----:B------:R-:W-:Y:S02]  /*2590*/  @P2 IADD3.X R37, PT, PT, R30, -0x1, RZ, P4, !PT ;  /* 0xffffffff1e252810 */ /* 0x000fe400027fe4ff */
[----:B------:R-:W-:Y:S01]  /*25a0*/  @P2 MOV R13, R15 ;  /* 0x0000000f000d2202 */ /* 0x000fe20000000f00 */
[----:B--2---:R1:W-:Y:S06]  /*25b0*/  @P2 STG.E desc[UR36][R8.64+-0x4], R43 ;  /* 0xfffffc2b08002986 */ /* 0x0043ec000c101924 */
.L_x_67:
[----:B------:R-:W-:Y:S05]  /*25c0*/  BSYNC.RECONVERGENT B3 ;  /* 0x0000000000037941 */ /* 0x000fea0003800200 */
.L_x_66:
[----:B------:R-:W-:Y:S04]  /*25d0*/  BSSY.RECONVERGENT B3, `(.L_x_68) ;  /* 0x000007a000037945 */ /* 0x000fe80003800200 */
[----:B------:R-:W-:Y:S05]  /*25e0*/  @!P0 BRA `(.L_x_69) ;  /* 0x0000000400e08947 */ /* 0x000fea0003800000 */
[----:B------:R-:W-:Y:S01]  /*25f0*/  ISETP.GT.U32.AND P0, PT, R36, R27, PT ;  /* 0x0000001b2400720c */ /* 0x000fe20003f04070 */
[----:B------:R-:W-:Y:S03]  /*2600*/  BSSY.RELIABLE B4, `(.L_x_70) ;  /* 0x0000061000047945 */ /* 0x000fe60003800100 */
[----:B------:R-:W-:-:S13]  /*2610*/  ISETP.GT.AND.EX P0, PT, R37, R28, PT, P0 ;  /* 0x0000001c2500720c */ /* 0x000fda0003f04300 */
[----:B------:R-:W-:Y:S05]  /*2620*/  @!P0 BRA `(.L_x_71) ;  /* 0x0000000400788947 */ /* 0x000fea0003800000 */
[----:B-1----:R-:W-:Y:S01]  /*2630*/  IADD3 R8, P0, PT, -R27, R36, RZ ;  /* 0x000000241b087210 */ /* 0x002fe20007f1e1ff */
[----:B------:R-:W-:Y:S03]  /*2640*/  BSSY.RECONVERGENT B5, `(.L_x_72) ;  /* 0x0000036000057945 */ /* 0x000fe60003800200 */
[----:B------:R-:W-:Y:S01]  /*2650*/  ISETP.GT.U32.AND P2, PT, R8, 0x30, PT ;  /* 0x000000300800780c */ /* 0x000fe20003f44070 */
[----:B------:R-:W-:Y:S01]  /*2660*/  IMAD.X R8, R37, 0x1, ~R28, P0 ;  /* 0x0000000125087824 */ /* 0x000fe200000e0e1c */
[----:B------:R-:W-:-:S04]  /*2670*/  PLOP3.LUT P0, PT, PT, PT, PT, 0x80, 0x8 ;  /* 0x000000000008781c */ /* 0x000fc80003f0f070 */
[----:B------:R-:W-:-:S13]  /*2680*/  ISETP.GT.AND.EX P2, PT, R8, RZ, PT, P2 ;  /* 0x000000ff0800720c */ /* 0x000fda0003f44320 */
[----:B------:R-:W-:Y:S05]  /*2690*/  @!P2 BRA `(.L_x_73) ;  /* 0x0000000000c0a947 */ /* 0x000fea0003800000 */
[----:B------:R-:W-:Y:S02]  /*26a0*/  IADD3 R9, P2, PT, R27, 0x30, RZ ;  /* 0x000000301b097810 */ /* 0x000fe40007f5e0ff */
[----:B------:R-:W-:-:S03]  /*26b0*/  PLOP3.LUT P0, PT, PT, PT, PT, 0x8, 0x80 ;  /* 0x000000000080781c */ /* 0x000fc60003f0e170 */
[----:B------:R-:W-:-:S10]  /*26c0*/  IMAD.X R8, RZ, RZ, R28, P2 ;  /* 0x000000ffff087224 */ /* 0x000fd400010e061c */
.L_x_74:
[----:B------:R-:W2:Y:S04]  /*26d0*/  LDG.E R15, desc[UR36][R12.64+-0x4] ;  /* 0xfffffc240c0f7981 */ /* 0x000ea8000c1e1900 */
[----:B--2---:R1:W-:Y:S04]  /*26e0*/  STG.E desc[UR36][R10.64+-0x4], R15 ;  /* 0xfffffc0f0a007986 */ /* 0x0043e8000c101924 */
[----:B------:R-:W2:Y:S04]  /*26f0*/  LDG.E R39, desc[UR36][R12.64+-0x8] ;  /* 0xfffff8240c277981 */ /* 0x000ea8000c1e1900 */
[----:B--2---:R2:W-:Y:S04]  /*2700*/  STG.E desc[UR36][R10.64+-0x8], R39 ;  /* 0xfffff8270a007986 */ /* 0x0045e8000c101924 */
[----:B0-----:R-:W3:Y:S04]  /*2710*/  LDG.E R41, desc[UR36][R12.64+-0xc] ;  /* 0xfffff4240c297981 */ /* 0x001ee8000c1e1900 */
[----:B---3--:R0:W-:Y:S04]  /*2720*/  STG.E desc[UR36][R10.64+-0xc], R41 ;  /* 0xfffff4290a007986 */ /* 0x0081e8000c101924 */
[----:B------:R-:W3:Y:S04]  /*2730*/  LDG.E R43, desc[UR36][R12.64+-0x10] ;  /* 0xfffff0240c2b7981 */ /* 0x000ee8000c1e1900 */
[----:B---3--:R3:W-:Y:S04]  /*2740*/  STG.E desc[UR36][R10.64+-0x10], R43 ;  /* 0xfffff02b0a007986 */ /* 0x0087e8000c101924 */
[----:B------:R-:W4:Y:S04]  /*2750*/  LDG.E R45, desc[UR36][R12.64+-0x14] ;  /* 0xffffec240c2d7981 */ /* 0x000f28000c1e1900 */
[----:B----4-:R4:W-:Y:S04]  /*2760*/  STG.E desc[UR36][R10.64+-0x14], R45 ;  /* 0xffffec2d0a007986 */ /* 0x0109e8000c101924 */
[----:B------:R-:W5:Y:S04]  /*2770*/  LDG.E R47, desc[UR36][R12.64+-0x18] ;  /* 0xffffe8240c2f7981 */ /* 0x000f68000c1e1900 */
[----:B-----5:R5:W-:Y:S04]  /*2780*/  STG.E desc[UR36][R10.64+-0x18], R47 ;  /* 0xffffe82f0a007986 */ /* 0x020be8000c101924 */
[----:B-1----:R-:W2:Y:S04]  /*2790*/  LDG.E R15, desc[UR36][R12.64+-0x1c] ;  /* 0xffffe4240c0f7981 */ /* 0x002ea8000c1e1900 */
[----:B--2---:R1:W-:Y:S04]  /*27a0*/  STG.E desc[UR36][R10.64+-0x1c], R15 ;  /* 0xffffe40f0a007986 */ /* 0x0043e8000c101924 */
[----:B------:R-:W2:Y:S04]  /*27b0*/  LDG.E R39, desc[UR36][R12.64+-0x20] ;  /* 0xffffe0240c277981 */ /* 0x000ea8000c1e1900 */
[----:B--2---:R2:W-:Y:S04]  /*27c0*/  STG.E desc[UR36][R10.64+-0x20], R39 ;  /* 0xffffe0270a007986 */ /* 0x0045e8000c101924 */
[----:B0-----:R-:W3:Y:S04]  /*27d0*/  LDG.E R41, desc[UR36][R12.64+-0x24] ;  /* 0xffffdc240c297981 */ /* 0x001ee8000c1e1900 */
[----:B---3--:R0:W-:Y:S04]  /*27e0*/  STG.E desc[UR36][R10.64+-0x24], R41 ;  /* 0xffffdc290a007986 */ /* 0x0081e8000c101924 */
[----:B------:R-:W3:Y:S04]  /*27f0*/  LDG.E R43, desc[UR36][R12.64+-0x28] ;  /* 0xffffd8240c2b7981 */ /* 0x000ee8000c1e1900 */
[----:B---3--:R3:W-:Y:S04]  /*2800*/  STG.E desc[UR36][R10.64+-0x28], R43 ;  /* 0xffffd82b0a007986 */ /* 0x0087e8000c101924 */
[----:B----4-:R-:W4:Y:S04]  /*2810*/  LDG.E R45, desc[UR36][R12.64+-0x2c] ;  /* 0xffffd4240c2d7981 */ /* 0x010f28000c1e1900 */
[----:B----4-:R-:W-:Y:S04]  /*2820*/  STG.E desc[UR36][R10.64+-0x2c], R45 ;  /* 0xffffd42d0a007986 */ /* 0x010fe8000c101924 */
[----:B-----5:R-:W4:Y:S04]  /*2830*/  LDG.E R47, desc[UR36][R12.64+-0x30] ;  /* 0xffffd0240c2f7981 */ /* 0x020f28000c1e1900 */
[----:B----4-:R-:W-:Y:S04]  /*2840*/  STG.E desc[UR36][R10.64+-0x30], R47 ;  /* 0xffffd02f0a007986 */ /* 0x010fe8000c101924 */
[----:B-1----:R-:W4:Y:S04]  /*2850*/  LDG.E R15, desc[UR36][R12.64+-0x34] ;  /* 0xffffcc240c0f7981 */ /* 0x002f28000c1e1900 */
[----:B----4-:R-:W-:Y:S04]  /*2860*/  STG.E desc[UR36][R10.64+-0x34], R15 ;  /* 0xffffcc0f0a007986 */ /* 0x010fe8000c101924 */
[----:B--2---:R-:W2:Y:S04]  /*2870*/  LDG.E R39, desc[UR36][R12.64+-0x38] ;  /* 0xffffc8240c277981 */ /* 0x004ea8000c1e1900 */
[----:B--2---:R1:W-:Y:S04]  /*2880*/  STG.E desc[UR36][R10.64+-0x38], R39 ;  /* 0xffffc8270a007986 */ /* 0x0043e8000c101924 */
[----:B0-----:R-:W2:Y:S01]  /*2890*/  LDG.E R41, desc[UR36][R12.64+-0x3c] ;  /* 0xffffc4240c297981 */ /* 0x001ea2000c1e1900 */
[----:B------:R-:W-:-:S04]  /*28a0*/  IADD3 R36, P2, PT, R36, -0x40, RZ ;  /* 0xffffffc024247810 */ /* 0x000fc80007f5e0ff */
[----:B------:R-:W-:Y:S02]  /*28b0*/  IADD3.X R37, PT, PT, R37, -0x1, RZ, P2, !PT ;  /* 0xffffffff25257810 */ /* 0x000fe400017fe4ff */
[----:B------:R-:W-:-:S04]  /*28c0*/  ISETP.GT.U32.AND P2, PT, R36, R9, PT ;  /* 0x000000092400720c */ /* 0x000fc80003f44070 */
[----:B------:R-:W-:Y:S01]  /*28d0*/  ISETP.GT.AND.EX P2, PT, R37, R8, PT, P2 ;  /* 0x000000082500720c */ /* 0x000fe20003f44320 */
[----:B--2---:R-:W-:Y:S04]  /*28e0*/  STG.E desc[UR36][R10.64+-0x3c], R41 ;  /* 0xffffc4290a007986 */ /* 0x004fe8000c101924 */
[----:B---3--:R0:W2:Y:S01]  /*28f0*/  LDG.E R43, desc[UR36][R12.64+-0x40] ;  /* 0xffffc0240c2b7981 */ /* 0x0080a2000c1e1900 */
[----:B------:R-:W-:Y:S02]  /*2900*/  IADD3 R38, P3, PT, R12, -0x40, RZ ;  /* 0xffffffc00c267810 */ /* 0x000fe40007f7e0ff */
[----:B------:R-:W-:Y:S02]  /*2910*/  IADD3 R14, P4, PT, R10, -0x40, RZ ;  /* 0xffffffc00a0e7810 */ /* 0x000fe40007f9e0ff */
[----:B-1----:R-:W-:-:S02]  /*2920*/  IADD3.X R39, PT, PT, R13, -0x1, RZ, P3, !PT ;  /* 0xffffffff0d277810 */ /* 0x002fc40001ffe4ff */
[----:B------:R-:W-:Y:S01]  /*2930*/  IADD3.X R15, PT, PT, R11, -0x1, RZ, P4, !PT ;  /* 0xffffffff0b0f7810 */ /* 0x000fe200027fe4ff */
[----:B0-----:R-:W-:Y:S02]  /*2940*/  IMAD.MOV.U32 R12, RZ, RZ, R38 ;  /* 0x000000ffff0c7224 */ /* 0x001fe400078e0026 */
[----:B------:R-:W-:Y:S01]  /*2950*/  IMAD.MOV.U32 R13, RZ, RZ, R39 ;  /* 0x000000ffff0d7224 */ /* 0x000fe200078e0027 */
[----:B--2---:R0:W-:Y:S02]  /*2960*/  STG.E desc[UR36][R10.64+-0x40], R43 ;  /* 0xffffc02b0a007986 */ /* 0x0041e4000c101924 */
[----:B0-----:R-:W-:Y:S01]  /*2970*/  IMAD.MOV.U32 R10, RZ, RZ, R14 ;  /* 0x000000ffff0a7224 */ /* 0x001fe200078e000e */
[----:B------:R-:W-:Y:S01]  /*2980*/  MOV R11, R15 ;  /* 0x0000000f000b7202 */ /* 0x000fe20000000f00 */
[----:B------:R-:W-:Y:S06]  /*2990*/  @P2 BRA `(.L_x_74) ;  /* 0xfffffffc004c2947 */ /* 0x000fec000383ffff */
.L_x_73:
[----:B------:R-:W-:Y:S05]  /*29a0*/  BSYNC.RECONVERGENT B5 ;  /* 0x0000000000057941 */ /* 0x000fea0003800200 */
.L_x_72:
[----:B------:R-:W-:Y:S01]  /*29b0*/  IADD3 R8, P3, PT, -R27, R36, RZ ;  /* 0x000000241b087210 */ /* 0x000fe20007f7e1ff */
[----:B------:R-:W-:Y:S03]  /*29c0*/  BSSY.RECONVERGENT B5, `(.L_x_75) ;  /* 0x0000020000057945 */ /* 0x000fe60003800200 */
[----:B------:R-:W-:Y:S01]  /*29d0*/  ISETP.GT.U32.AND P2, PT, R8, 0x10, PT ;  /* 0x000000100800780c */ /* 0x000fe20003f44070 */
[----:B------:R-:W-:-:S05]  /*29e0*/  IMAD.X R8, R37, 0x1, ~R28, P3 ;  /* 0x0000000125087824 */ /* 0x000fca00018e0e1c */
[----:B------:R-:W-:-:S13]  /*29f0*/  ISETP.GT.AND.EX P2, PT, R8, RZ, PT, P2 ;  /* 0x000000ff0800720c */ /* 0x000fda0003f44320 */
[----:B------:R-:W-:Y:S05]  /*2a00*/  @!P2 BRA `(.L_x_76) ;  /* 0x00000000006ca947 */ /* 0x000fea0003800000 */
[----:B------:R-:W2:Y:S04]  /*2a10*/  LDG.E R9, desc[UR36][R12.64+-0x4] ;  /* 0xfffffc240c097981 */ /* 0x000ea8000c1e1900 */
[----:B--2---:R1:W-:Y:S04]  /*2a20*/  STG.E desc[UR36][R10.64+-0x4], R9 ;  /* 0xfffffc090a007986 */ /* 0x0043e8000c101924 */
[----:B------:R-:W2:Y:S04]  /*2a30*/  LDG.E R15, desc[UR36][R12.64+-0x8] ;  /* 0xfffff8240c0f7981 */ /* 0x000ea8000c1e1900 */
[----:B--2---:R2:W-:Y:S04]  /*2a40*/  STG.E desc[UR36][R10.64+-0x8], R15 ;  /* 0xfffff80f0a007986 */ /* 0x0045e8000c101924 */
[----:B------:R-:W3:Y:S04]  /*2a50*/  LDG.E R39, desc[UR36][R12.64+-0xc] ;  /* 0xfffff4240c277981 */ /* 0x000ee8000c1e1900 */
[----:B---3--:R-:W-:Y:S04]  /*2a60*/  STG.E desc[UR36][R10.64+-0xc], R39 ;  /* 0xfffff4270a007986 */ /* 0x008fe8000c101924 */
[----:B0-----:R-:W3:Y:S04]  /*2a70*/  LDG.E R41, desc[UR36][R12.64+-0x10] ;  /* 0xfffff0240c297981 */ /* 0x001ee8000c1e1900 */
[----:B---3--:R0:W-:Y:S04]  /*2a80*/  STG.E desc[UR36][R10.64+-0x10], R41 ;  /* 0xfffff0290a007986 */ /* 0x0081e8000c101924 */
[----:B------:R-:W3:Y:S04]  /*2a90*/  LDG.E R43, desc[UR36][R12.64+-0x14] ;  /* 0xffffec240c2b7981 */ /* 0x000ee8000c1e1900 */
[----:B---3--:R-:W-:Y:S04]  /*2aa0*/  STG.E desc[UR36][R10.64+-0x14], R43 ;  /* 0xffffec2b0a007986 */ /* 0x008fe8000c101924 */
[----:B------:R-:W3:Y:S04]  /*2ab0*/  LDG.E R45, desc[UR36][R12.64+-0x18] ;  /* 0xffffe8240c2d7981 */ /* 0x000ee8000c1e1900 */
[----:B---3--:R-:W-:Y:S04]  /*2ac0*/  STG.E desc[UR36][R10.64+-0x18], R45 ;  /* 0xffffe82d0a007986 */ /* 0x008fe8000c101924 */
[----:B-1----:R-:W3:Y:S01]  /*2ad0*/  LDG.E R9, desc[UR36][R12.64+-0x1c] ;  /* 0xffffe4240c097981 */ /* 0x002ee2000c1e1900 */
[----:B------:R-:W-:-:S02]  /*2ae0*/  IADD3 R14, P3, PT, R12, -0x20, RZ ;  /* 0xffffffe00c0e7810 */ /* 0x000fc40007f7e0ff */
[----:B------:R-:W-:Y:S01]  /*2af0*/  IADD3 R8, P4, PT, R10, -0x20, RZ ;  /* 0xffffffe00a087810 */ /* 0x000fe20007f9e0ff */
[----:B---3--:R-:W-:Y:S04]  /*2b00*/  STG.E desc[UR36][R10.64+-0x1c], R9 ;  /* 0xffffe4090a007986 */ /* 0x008fe8000c101924 */
[----:B--2---:R1:W2:Y:S01]  /*2b10*/  LDG.E R15, desc[UR36][R12.64+-0x20] ;  /* 0xffffe0240c0f7981 */ /* 0x0042a2000c1e1900 */
[----:B0-----:R-:W-:Y:S02]  /*2b20*/  IADD3.X R41, PT, PT, R13, -0x1, RZ, P3, !PT ;  /* 0xffffffff0d297810 */ /* 0x001fe40001ffe4ff */
[----:B------:R-:W-:Y:S02]  /*2b30*/  IADD3.X R39, PT, PT, R11, -0x1, RZ, P4, !PT ;  /* 0xffffffff0b277810 */ /* 0x000fe400027fe4ff */
[----:B------:R-:W-:-:S02]  /*2b40*/  IADD3 R36, P2, PT, R36, -0x20, RZ ;  /* 0xffffffe024247810 */ /* 0x000fc40007f5e0ff */
[----:B------:R-:W-:Y:S02]  /*2b50*/  PLOP3.LUT P0, PT, PT, PT, PT, 0x8, 0x80 ;  /* 0x000000000080781c */ /* 0x000fe40003f0e170 */
[----:B------:R-:W-:Y:S01]  /*2b60*/  IADD3.X R37, PT, PT, R37, -0x1, RZ, P2, !PT ;  /* 0xffffffff25257810 */ /* 0x000fe200017fe4ff */
[----:B-1----:R-:W-:Y:S02]  /*2b70*/  IMAD.MOV.U32 R12, RZ, RZ, R14 ;  /* 0x000000ffff0c7224 */ /* 0x002fe400078e000e */
[----:B------:R-:W-:Y:S01]  /*2b80*/  IMAD.MOV.U32 R13, RZ, RZ, R41 ;  /* 0x000000ffff0d7224 */ /* 0x000fe200078e0029 */
[----:B--2---:R0:W-:Y:S02]  /*2b90*/  STG.E desc[UR36][R10.64+-0x20], R15 ;  /* 0xffffe00f0a007986 */ /* 0x0041e4000c101924 */
[----:B0-----:R-:W-:Y:S02]  /*2ba0*/  IMAD.MOV.U32 R10, RZ, RZ, R8 ;  /* 0x000000ffff0a7224 */ /* 0x001fe400078e0008 */
[----:B------:R-:W-:-:S07]  /*2bb0*/  IMAD.MOV.U32 R11, RZ, RZ, R39 ;  /* 0x000000ffff0b7224 */ /* 0x000fce00078e0027 */
.L_x_76:
[----:B------:R-:W-:Y:S05]  /*2bc0*/  BSYNC.RECONVERGENT B5 ;  /* 0x0000000000057941 */ /* 0x000fea0003800200 */
.L_x_75:
[----:B------:R-:W-:-:S04]  /*2bd0*/  ISETP.NE.U32.AND P2, PT, R36, R27, PT ;  /* 0x0000001b2400720c */ /* 0x000fc80003f45070 */
[----:B------:R-:W-:-:S13]  /*2be0*/  ISETP.NE.OR.EX P0, PT, R37, R28, P0, P2 ;  /* 0x0000001c2500720c */ /* 0x000fda0000705720 */
[----:B------:R-:W-:Y:S05]  /*2bf0*/  @!P0 BREAK.RELIABLE B4 ;  /* 0x0000000000048942 */ /* 0x000fea0003800100 */
[----:B------:R-:W-:Y:S05]  /*2c00*/  @!P0 BRA `(.L_x_69) ;  /* 0x0000000000588947 */ /* 0x000fea0003800000 */
.L_x_71:
[----:B------:R-:W-:Y:S05]  /*2c10*/  BSYNC.RELIABLE B4 ;  /* 0x0000000000047941 */ /* 0x000fea0003800100 */
.L_x_70:
[----:B-1----:R-:W2:Y:S04]  /*2c20*/  LDG.E R9, desc[UR36][R12.64+-0x4] ;  /* 0xfffffc240c097981 */ /* 0x002ea8000c1e1900 */
[----:B--2---:R-:W-:Y:S04]  /*2c30*/  STG.E desc[UR36][R10.64+-0x4], R9 ;  /* 0xfffffc090a007986 */ /* 0x004fe8000c101924 */
[----:B------:R-:W2:Y:S04]  /*2c40*/  LDG.E R15, desc[UR36][R12.64+-0x8] ;  /* 0xfffff8240c0f7981 */ /* 0x000ea8000c1e1900 */
[----:B--2---:R1:W-:Y:S04]  /*2c50*/  STG.E desc[UR36][R10.64+-0x8], R15 ;  /* 0xfffff80f0a007986 */ /* 0x0043e8000c101924 */
[----:B------:R-:W2:Y:S01]  /*2c60*/  LDG.E R39, desc[UR36][R12.64+-0xc] ;  /* 0xfffff4240c277981 */ /* 0x000ea2000c1e1900 */
[----:B------:R-:W-:-:S04]  /*2c70*/  IADD3 R36, P0, PT, R36, -0x10, RZ ;  /* 0xfffffff024247810 */ /* 0x000fc80007f1e0ff */
[----:B------:R-:W-:Y:S02]  /*2c80*/  IADD3.X R37, PT, PT, R37, -0x1, RZ, P0, !PT ;  /* 0xffffffff25257810 */ /* 0x000fe400007fe4ff */
[----:B------:R-:W-:-:S04]  /*2c90*/  ISETP.NE.U32.AND P0, PT, R27, R36, PT ;  /* 0x000000241b00720c */ /* 0x000fc80003f05070 */
[----:B------:R-:W-:Y:S01]  /*2ca0*/  ISETP.NE.AND.EX P0, PT, R28, R37, PT, P0 ;  /* 0x000000251c00720c */ /* 0x000fe20003f05300 */
[----:B--2---:R-:W-:Y:S04]  /*2cb0*/  STG.E desc[UR36][R10.64+-0xc], R39 ;  /* 0xfffff4270a007986 */ /* 0x004fe8000c101924 */
[----:B0-----:R0:W2:Y:S01]  /*2cc0*/  LDG.E R41, desc[UR36][R12.64+-0x10] ;  /* 0xfffff0240c297981 */ /* 0x0010a2000c1e1900 */
[----:B------:R-:W-:Y:S02]  /*2cd0*/  IADD3 R14, P2, PT, R12, -0x10, RZ ;  /* 0xfffffff00c0e7810 */ /* 0x000fe40007f5e0ff */
[----:B------:R-:W-:Y:S02]  /*2ce0*/  IADD3 R8, P3, PT, R10, -0x10, RZ ;  /* 0xfffffff00a087810 */ /* 0x000fe40007f7e0ff */
[----:B-1----:R-:W-:-:S02]  /*2cf0*/  IADD3.X R15, PT, PT, R13, -0x1, RZ, P2, !PT ;  /* 0xffffffff0d0f7810 */ /* 0x002fc400017fe4ff */
[----:B------:R-:W-:Y:S01]  /*2d00*/  IADD3.X R9, PT, PT, R11, -0x1, RZ, P3, !PT ;  /* 0xffffffff0b097810 */ /* 0x000fe20001ffe4ff */
[----:B0-----:R-:W-:Y:S02]  /*2d10*/  IMAD.MOV.U32 R12, RZ, RZ, R14 ;  /* 0x000000ffff0c7224 */ /* 0x001fe400078e000e */
[----:B------:R-:W-:Y:S01]  /*2d20*/  IMAD.MOV.U32 R13, RZ, RZ, R15 ;  /* 0x000000ffff0d7224 */ /* 0x000fe200078e000f */
[----:B--2---:R0:W-:Y:S02]  /*2d30*/  STG.E desc[UR36][R10.64+-0x10], R41 ;  /* 0xfffff0290a007986 */ /* 0x0041e4000c101924 */
[----:B0-----:R-:W-:Y:S01]  /*2d40*/  MOV R10, R8 ;  /* 0x00000008000a7202 */ /* 0x001fe20000000f00 */
[----:B------:R-:W-:Y:S01]  /*2d50*/  IMAD.MOV.U32 R11, RZ, RZ, R9 ;  /* 0x000000ffff0b7224 */ /* 0x000fe200078e0009 */
[----:B------:R-:W-:Y:S06]  /*2d60*/  @P0 BRA `(.L_x_70) ;  /* 0xfffffffc00ac0947 */ /* 0x000fec000383ffff */
.L_x_69:
[----:B------:R-:W-:Y:S05]  /*2d70*/  BSYNC.RECONVERGENT B3 ;  /* 0x0000000000037941 */ /* 0x000fea0003800200 */
.L_x_68:
[----:B------:R2:W-:Y:S02]  /*2d80*/  STG.E desc[UR36][R6.64], R31 ;  /* 0x0000001f06007986 */ /* 0x0005e4000c101924 */
.L_x_65:
[----:B------:R-:W-:Y:S05]  /*2d90*/  BSYNC.RECONVERGENT B2 ;  /* 0x0000000000027941 */ /* 0x000fea0003800200 */
.L_x_60:
[----:B------:R-:W-:Y:S01]  /*2da0*/  IADD3 R29, P0, PT, R29, 0x4, RZ ;  /* 0x000000041d1d7810 */ /* 0x000fe20007f1e0ff */
[----:B------:R-:W-:Y:S01]  /*2db0*/  IMAD.MOV.U32 R14, RZ, RZ, R32 ;  /* 0x000000ffff0e7224 */ /* 0x000fe200078e0020 */
[----:B------:R-:W-:Y:S01]  /*2dc0*/  IADD3 R40, P2, PT, R40, 0x1, RZ ;  /* 0x0000000128287810 */ /* 0x000fe20007f5e0ff */
[----:B------:R-:W-:Y:S02]  /*2dd0*/  IMAD.MOV.U32 R15, RZ, RZ, R35 ;  /* 0x000000ffff0f7224 */ /* 0x000fe400078e0023 */
[----:B------:R-:W-:Y:S01]  /*2de0*/  IMAD.X R30, RZ, RZ, R30, P0 ;  /* 0x000000ffff1e7224 */ /* 0x000fe200000e061e */
[----:B------:R-:W-:Y:S01]  /*2df0*/  ISETP.NE.U32.AND P0, PT, R29, R18, PT ;  /* 0x000000121d00720c */ /* 0x000fe20003f05070 */
[----:B------:R-:W-:Y:S02]  /*2e00*/  IMAD.MOV.U32 R39, RZ, RZ, R33 ;  /* 0x000000ffff277224 */ /* 0x000fe400078e0021 */
[----:B------:R-:W-:Y:S01]  /*2e10*/  IMAD.MOV.U32 R38, RZ, RZ, R34 ;  /* 0x000000ffff267224 */ /* 0x000fe200078e0022 */
[----:B------:R-:W-:Y:S01]  /*2e20*/  ISETP.NE.AND.EX P0, PT, R30, R19, PT, P0 ;  /* 0x000000131e00720c */ /* 0x000fe20003f05300 */
[----:B------:R-:W-:-:S12]  /*2e30*/  IMAD.X R42, RZ, RZ, R42, P2 ;  /* 0x000000ffff2a7224 */ /* 0x000fd800010e062a */
[----:B------:R-:W-:Y:S05]  /*2e40*/  @P0 BRA `(.L_x_77) ;  /* 0xfffffff000900947 */ /* 0x000fea000383ffff */
.L_x_59:
[----:B------:R-:W-:Y:S05]  /*2e50*/  BSYNC.RECONVERGENT B1 ;  /* 0x0000000000017941 */ /* 0x000fea0003800200 */
.L_x_58:
[----:B01----:R-:W-:-:S04]  /*2e60*/  IADD3 R8, P0, PT, R6, 0x80, RZ ;  /* 0x0000008006087810 */ /* 0x003fc80007f1e0ff */
[----:B------:R-:W-:Y:S01]  /*2e70*/  IADD3.X R9, PT, PT, RZ, R7, RZ, P0, !PT ;  /* 0x00000007ff097210 */ /* 0x000fe200007fe4ff */
[----:B------:R-:W-:Y:S08]  /*2e80*/  @!P1 BRA `(.L_x_78) ;  /* 0xfffffff000189947 */ /* 0x000ff0000383ffff */
[----:B------:R-:W-:Y:S05]  /*2e90*/  BSYNC.RECONVERGENT B0 ;  /* 0x0000000000007941 */ /* 0x000fea0003800200 */
.L_x_57:
[----:B------:R-:W0:Y:S01]  /*2ea0*/  LDCU.64 UR4, c[0x0][0x3b0] ;  /* 0x00007600ff0477ac */ /* 0x000e220008000a00 */
[----:B------:R-:W-:Y:S04]  /*2eb0*/  BSSY.RECONVERGENT B7, `(.L_x_79) ;  /* 0x00002ca000077945 */ /* 0x000fe80003800200 */
[----:B------:R-:W-:Y:S01]  /*2ec0*/  BSSY.RELIABLE B6, `(.L_x_80) ;  /* 0x00002c4000067945 */ /* 0x000fe20003800100 */
[----:B0-----:R-:W-:Y:S02]  /*2ed0*/  IMAD.U32 R14, RZ, RZ, UR4 ;  /* 0x00000004ff0e7e24 */ /* 0x001fe4000f8e00ff */
[----:B------:R-:W-:-:S03]  /*2ee0*/  IMAD.U32 R15, RZ, RZ, UR5 ;  /* 0x00000005ff0f7e24 */ /* 0x000fc6000f8e00ff */
[----:B------:R-:W-:-:S04]  /*2ef0*/  ISETP.GE.U32.AND P0, PT, R14, 0x21, PT ;  /* 0x000000210e00780c */ /* 0x000fc80003f06070 */
[----:B------:R-:W-:-:S13]  /*2f00*/  ISETP.GE.AND.EX P0, PT, R15, RZ, PT, P0 ;  /* 0x000000ff0f00720c */ /* 0x000fda0003f06300 */
[----:B------:R-:W-:Y:S05]  /*2f10*/  @!P0 BRA `(.L_x_81) ;  /* 0x0000002800e88947 */ /* 0x000fea0003800000 */
[----:B------:R-:W2:Y:S01]  /*2f20*/  LDCU.64 UR4, c[0x0][0x380] ;  /* 0x00007000ff0477ac */ /* 0x000ea20008000a00 */
[C---:B------:R-:W-:Y:S01]  /*2f30*/  IMAD.SHL.U32 R2, R14.reuse, 0x4, RZ ;  /* 0x000000040e027824 */ /* 0x040fe200078e00ff */
[----:B------:R-:W-:Y:S01]  /*2f40*/  SHF.L.U64.HI R16, R14, 0x2, R15 ;  /* 0x000000020e107819 */ /* 0x000fe2000001020f */
[----:B------:R-:W-:Y:S01]  /*2f50*/  BSSY.RECONVERGENT B1, `(.L_x_82) ;  /* 0x0000223000017945 */ /* 0x000fe20003800200 */
[----:B------:R-:W-:Y:S01]  /*2f60*/  PLOP3.LUT P1, PT, PT, PT, PT, 0x8, 0x80 ;  /* 0x000000000080781c */ /* 0x000fe20003f2e170 */
[----:B------:R-:W-:Y:S01]  /*2f70*/  IMAD.MOV.U32 R13, RZ, RZ, 0x20 ;  /* 0x00000020ff0d7424 */ /* 0x000fe200078e00ff */
[----:B------:R-:W-:Y:S01]  /*2f80*/  IADD3 R3, P2, PT, R4, R2, RZ ;  /* 0x0000000204037210 */ /* 0x000fe20007f5e0ff */
[----:B------:R-:W-:-:S04]  /*2f90*/  IMAD.MOV.U32 R12, RZ, RZ, RZ ;  /* 0x000000ffff0c7224 */ /* 0x000fc800078e00ff */
[----:B------:R-:W-:Y:S01]  /*2fa0*/  IMAD.X R11, R5, 0x1, R16, P2 ;  /* 0x00000001050b7824 */ /* 0x000fe200010e0610 */
[----:B--2---:R-:W-:-:S04]  /*2fb0*/  IADD3 R7, P3, PT, R26, UR4, RZ ;  /* 0x000000041a077c10 */ /* 0x004fc8000ff7e0ff */
[----:B------:R-:W-:Y:S02]  /*2fc0*/  IADD3 R0, P0, PT, R7, R2, RZ ;  /* 0x0000000207007210 */ /* 0x000fe40007f1e0ff */
[----:B------:R-:W-:-:S05]  /*2fd0*/  IADD3.X R7, PT, PT, R24, UR5, RZ, P3, !PT ;  /* 0x0000000518077c10 */ /* 0x000fca0009ffe4ff */
[----:B------:R-:W-:-:S07]  /*2fe0*/  IMAD.X R10, R7, 0x1, R16, P0 ;  /* 0x00000001070a7824 */ /* 0x000fce00000e0610 */
.L_x_115:
[----:B------:R-:W-:Y:S01]  /*2ff0*/  BSSY.RECONVERGENT B0, `(.L_x_83) ;  /* 0x000020f000007945 */ /* 0x000fe20003800200 */
[----:B------:R-:W-:-:S03]  /*3000*/  PLOP3.LUT P0, PT, P1, PT, PT, 0x80, 0x8 ;  /* 0x000000000008781c */ /* 0x000fc60000f0f070 */
[----:B--2---:R-:W-:Y:S10]  /*3010*/  @P1 BRA `(.L_x_84) ;  /* 0x0000001000701947 */ /* 0x004ff40003800000 */
[----:B------:R-:W0:Y:S01]  /*3020*/  LDCU.64 UR4, c[0x0][0x3b0] ;  /* 0x00007600ff0477ac */ /* 0x000e220008000a00 */
[----:B------:R-:W-:Y:S01]  /*3030*/  BSSY.RECONVERGENT B2, `(.L_x_85) ;  /* 0x0000119000027945 */ /* 0x000fe20003800200 */
[----:B------:R-:W-:Y:S01]  /*3040*/  IMAD.MOV.U32 R14, RZ, RZ, R4 ;  /* 0x000000ffff0e7224 */ /* 0x000fe200078e0004 */
[----:B------:R-:W1:Y:S01]  /*3050*/  LDCU.64 UR6, c[0x0][0x380] ;  /* 0x00007000ff0677ac */ /* 0x000e620008000a00 */
[----:B------:R-:W-:Y:S01]  /*3060*/  IMAD.MOV.U32 R19, RZ, RZ, R5 ;  /* 0x000000ffff137224 */ /* 0x000fe200078e0005 */
[----:B------:R-:W2:Y:S01]  /*3070*/  LDCU.64 UR8, c[0x0][0x380] ;  /* 0x00007000ff0877ac */ /* 0x000ea20008000a00 */
[----:B0-----:R-:W-:Y:S02]  /*3080*/  IMAD R8, R23, UR4, RZ ;  /* 0x0000000417087c24 */ /* 0x001fe4000f8e02ff */
[----:B------:R-:W-:-:S04]  /*3090*/  IMAD.WIDE.U32 R6, R17, UR4, RZ ;  /* 0x0000000411067c25 */ /* 0x000fc8000f8e00ff */
[----:B------:R-:W-:Y:S01]  /*30a0*/  IMAD R9, R17, UR5, R8 ;  /* 0x0000000511097c24 */ /* 0x000fe2000f8e0208 */
[----:B------:R-:W-:-:S03]  /*30b0*/  SHF.L.U32 R37, R6, 0x2, RZ ;  /* 0x0000000206257819 */ /* 0x000fc600000006ff */
[----:B------:R-:W-:Y:S01]  /*30c0*/  IMAD.IADD R9, R7, 0x1, R9 ;  /* 0x0000000107097824 */ /* 0x000fe200078e0209 */
[C---:B-1----:R-:W-:Y:S02]  /*30d0*/  IADD3 R15, P2, PT, R37.reuse, UR6, RZ ;  /* 0x00000006250f7c10 */ /* 0x042fe4000ff5e0ff */
[----:B--2---:R-:W-:Y:S02]  /*30e0*/  IADD3 R37, P3, PT, R37, UR8, RZ ;  /* 0x0000000825257c10 */ /* 0x004fe4000ff7e0ff */
[----:B------:R-:W-:Y:S01]  /*30f0*/  SHF.L.U64.HI R9, R6, 0x2, R9 ;  /* 0x0000000206097819 */ /* 0x000fe20000010209 */
[----:B------:R-:W-:-:S03]  /*3100*/  IMAD.MOV.U32 R35, RZ, RZ, R15 ;  /* 0x000000ffff237224 */ /* 0x000fc600078e000f */
[C---:B------:R-:W-:Y:S02]  /*3110*/  IADD3.X R18, PT, PT, R9.reuse, UR7, RZ, P2, !PT ;  /* 0x0000000709127c10 */ /* 0x040fe400097fe4ff */
[----:B------:R-:W-:-:S03]  /*3120*/  IADD3.X R34, PT, PT, R9, UR9, RZ, P3, !PT ;  /* 0x0000000909227c10 */ /* 0x000fc60009ffe4ff */
[----:B------:R-:W-:-:S07]  /*3130*/  IMAD.MOV.U32 R32, RZ, RZ, R18 ;  /* 0x000000ffff207224 */ /* 0x000fce00078e0012 */
.L_x_99:
[----:B------:R-:W0:Y:S01]  /*3140*/  LDC.64 R6, c[0x0][0x3b0] ;  /* 0x0000ec00ff067b82 */ /* 0x000e220000000a00 */
[C---:B------:R-:W-:Y:S01]  /*3150*/  IMAD.SHL.U32 R43, R13.reuse, 0x4, RZ ;  /* 0x000000040d2b7824 */ /* 0x040fe200078e00ff */
[----:B------:R-:W-:Y:S01]  /*3160*/  SHF.L.U64.HI R9, R13, 0x2, R12 ;  /* 0x000000020d097819 */ /* 0x000fe2000001020c */
[----:B------:R-:W-:Y:S01]  /*3170*/  BSSY.RECONVERGENT B3, `(.L_x_86) ;  /* 0x000004b000037945 */ /* 0x000fe20003800200 */
[----:B------:R-:W-:Y:S02]  /*3180*/  IMAD.MOV.U32 R26, RZ, RZ, R14 ;  /* 0x000000ffff1a7224 */ /* 0x000fe400078e000e */
[C---:B------:R-:W-:Y:S01]  /*3190*/  IADD3 R20, P2, PT, R43.reuse, R35, RZ ;  /* 0x000000232b147210 */ /* 0x040fe20007f5e0ff */
[----:B------:R-:W-:Y:S01]  /*31a0*/  IMAD.MOV.U32 R33, RZ, RZ, R19 ;  /* 0x000000ffff217224 */ /* 0x000fe200078e0013 */
[----:B------:R-:W-:-:S03]  /*31b0*/  IADD3 R27, P6, PT, R43, R37, RZ ;  /* 0x000000252b1b7210 */ /* 0x000fc60007fde0ff */
[----:B------:R-:W-:Y:S01]  /*31c0*/  IMAD.X R21, R9, 0x1, R32, P2 ;  /* 0x0000000109157824 */ /* 0x000fe200010e0620 */
[----:B0-----:R-:W-:-:S04]  /*31d0*/  LEA R29, P3, R6, R15, 0x2 ;  /* 0x0000000f061d7211 */ /* 0x001fc800078610ff */
[----:B------:R-:W-:Y:S02]  /*31e0*/  LEA.HI.X R24, R6, R18, R7, 0x2, P3 ;  /* 0x0000001206187211 */ /* 0x000fe400018f1407 */
[----:B------:R-:W-:-:S04]  /*31f0*/  ISETP.LT.U32.AND P2, PT, R20, R29, PT ;  /* 0x0000001d1400720c */ /* 0x000fc80003f41070 */
[----:B------:R-:W-:-:S04]  /*3200*/  ISETP.LT.U32.AND.EX P2, PT, R21, R24, PT, P2 ;  /* 0x000000181500720c */ /* 0x000fc80003f41120 */
[----:B------:R-:W-:Y:S02]  /*3210*/  SEL R8, R20, R29, P2 ;  /* 0x0000001d14087207 */ /* 0x000fe40001000000 */
[----:B------:R-:W-:Y:S02]  /*3220*/  SEL R36, R21, R24, P2 ;  /* 0x0000001815247207 */ /* 0x000fe40001000000 */
[----:B------:R-:W-:Y:S02]  /*3230*/  IADD3 R6, P4, PT, R8, R43, RZ ;  /* 0x0000002b08067210 */ /* 0x000fe40007f9e0ff */
[-C--:B------:R-:W-:Y:S01]  /*3240*/  ISETP.GE.U32.AND P2, PT, R20, R29.reuse, PT ;  /* 0x0000001d1400720c */ /* 0x080fe20003f46070 */
[----:B------:R-:W-:Y:S01]  /*3250*/  IMAD.MOV.U32 R31, RZ, RZ, R36 ;  /* 0x000000ffff1f7224 */ /* 0x000fe200078e0024 */
[----:B------:R-:W-:Y:S02]  /*3260*/  ISETP.LT.U32.AND P3, PT, R6, R29, PT ;  /* 0x0000001d0600720c */ /* 0x000fe40003f61070 */
[----:B------:R-:W-:-:S02]  /*3270*/  IADD3.X R7, PT, PT, R36, R9, RZ, P4, !PT ;  /* 0x0000000924077210 */ /* 0x000fc400027fe4ff */
[CC--:B------:R-:W-:Y:S02]  /*3280*/  ISETP.GE.U32.AND P5, PT, R6.reuse, R29.reuse, PT ;  /* 0x0000001d0600720c */ /* 0x0c0fe40003fa6070 */
[-C--:B------:R-:W-:Y:S02]  /*3290*/  ISETP.LT.U32.AND.EX P3, PT, R7, R24.reuse, PT, P3 ;  /* 0x000000180700720c */ /* 0x080fe40003f61130 */
[-C--:B------:R-:W-:Y:S02]  /*32a0*/  ISETP.GE.U32.AND.EX P2, PT, R21, R24.reuse, PT, P2 ;  /* 0x000000181500720c */ /* 0x080fe40003f46120 */
[----:B------:R-:W-:Y:S01]  /*32b0*/  SEL R39, R6, R29, P3 ;  /* 0x0000001d06277207 */ /* 0x000fe20001800000 */
[----:B------:R-:W-:Y:S01]  /*32c0*/  IMAD.X R29, R9, 0x1, R34, P6 ;  /* 0x00000001091d7824 */ /* 0x000fe200030e0622 */
[----:B------:R-:W-:Y:S02]  /*32d0*/  SEL R41, R7, R24, P3 ;  /* 0x0000001807297207 */ /* 0x000fe40001800000 */
[----:B------:R-:W-:-:S02]  /*32e0*/  ISETP.NE.U32.AND P4, PT, R8, R39, PT ;  /* 0x000000270800720c */ /* 0x000fc40003f85070 */
[----:B------:R-:W-:Y:S02]  /*32f0*/  ISETP.EQ.U32.AND P3, PT, R35, R8, PT ;  /* 0x000000082300720c */ /* 0x000fe40003f62070 */
[----:B------:R-:W-:Y:S02]  /*3300*/  ISETP.NE.AND.EX P4, PT, R36, R41, PT, P4 ;  /* 0x000000292400720c */ /* 0x000fe40003f85340 */
[----:B------:R-:W-:Y:S02]  /*3310*/  SEL R38, R27, R0, !P2 ;  /* 0x000000001b267207 */ /* 0x000fe40005000000 */
[----:B------:R-:W-:Y:S02]  /*3320*/  ISETP.EQ.OR.EX P3, PT, R32, R36, !P4, P3 ;  /* 0x000000242000720c */ /* 0x000fe40006762730 */
[----:B------:R-:W-:Y:S01]  /*3330*/  SEL R40, R29, R10, !P2 ;  /* 0x0000000a1d287207 */ /* 0x000fe20005000000 */
[----:B------:R-:W-:Y:S01]  /*3340*/  IMAD.MOV.U32 R28, RZ, RZ, R38 ;  /* 0x000000ffff1c7224 */ /* 0x000fe200078e0026 */
[----:B------:R-:W-:Y:S01]  /*3350*/  ISETP.GE.U32.AND.EX P5, PT, R7, R24, PT, P5 ;  /* 0x000000180700720c */ /* 0x000fe20003fa6150 */
[----:B------:R-:W-:Y:S01]  /*3360*/  IMAD.MOV.U32 R24, RZ, RZ, R8 ;  /* 0x000000ffff187224 */ /* 0x000fe200078e0008 */
[----:B------:R-:W-:Y:S01]  /*3370*/  IADD3 R43, P4, PT, R38, R43, RZ ;  /* 0x0000002b262b7210 */ /* 0x000fe20007f9e0ff */
[----:B------:R-:W-:-:S06]  /*3380*/  IMAD.MOV.U32 R30, RZ, RZ, R40 ;  /* 0x000000ffff1e7224 */ /* 0x000fcc00078e0028 */
[----:B------:R-:W-:Y:S06]  /*3390*/  @P3 BRA `(.L_x_87) ;  /* 0x0000000000a03947 */ /* 0x000fec0003800000 */
[----:B------:R-:W-:Y:S01]  /*33a0*/  MOV R28, R38 ;  /* 0x00000026001c7202 */ /* 0x000fe20000000f00 */
[----:B------:R-:W-:Y:S01]  /*33b0*/  IMAD.MOV.U32 R30, RZ, RZ, R40 ;  /* 0x000000ffff1e7224 */ /* 0x000fe200078e0028 */
[----:B------:R-:W-:Y:S01]  /*33c0*/  MOV R26, R14 ;  /* 0x0000000e001a7202 */ /* 0x000fe20000000f00 */
[----:B------:R-:W-:Y:S02]  /*33d0*/  IMAD.MOV.U32 R42, RZ, RZ, R8 ;  /* 0x000000ffff2a7224 */ /* 0x000fe400078e0008 */
[----:B------:R-:W-:Y:S02]  /*33e0*/  IMAD.MOV.U32 R44, RZ, RZ, R36 ;  /* 0x000000ffff2c7224 */ /* 0x000fe400078e0024 */
[----:B------:R-:W-:Y:S02]  /*33f0*/  IMAD.MOV.U32 R24, RZ, RZ, R8 ;  /* 0x000000ffff187224 */ /* 0x000fe400078e0008 */
[----:B------:R-:W-:Y:S02]  /*3400*/  IMAD.MOV.U32 R31, RZ, RZ, R36 ;  /* 0x000000ffff1f7224 */ /* 0x000fe400078e0024 */
[----:B------:R-:W-:-:S02]  /*3410*/  IMAD.MOV.U32 R45, RZ, RZ, R35 ;  /* 0x000000ffff2d7224 */ /* 0x000fc400078e0023 */
[----:B------:R-:W-:Y:S02]  /*3420*/  IMAD.MOV.U32 R47, RZ, RZ, R32 ;  /* 0x000000ffff2f7224 */ /* 0x000fe400078e0020 */
[----:B------:R-:W-:-:S07]  /*3430*/  IMAD.MOV.U32 R33, RZ, RZ, R19 ;  /* 0x000000ffff217224 */ /* 0x000fce00078e0013 */
.L_x_88:
[----:B------:R-:W-:Y:S02]  /*3440*/  IMAD.MOV.U32 R6, RZ, RZ, R24 ;  /* 0x000000ffff067224 */ /* 0x000fe400078e0018 */
[----:B------:R-:W-:-:S05]  /*3450*/  IMAD.MOV.U32 R7, RZ, RZ, R31 ;  /* 0x000000ffff077224 */ /* 0x000fca00078e001f */
[----:B------:R0:W2:Y:S02]  /*3460*/  LDG.E R49, desc[UR36][R6.64] ;  /* 0x0000002406317981 */ /* 0x0000a4000c1e1900 */
[----:B0-----:R-:W-:Y:S02]  /*3470*/  IMAD.MOV.U32 R6, RZ, RZ, R35 ;  /* 0x000000ffff067224 */ /* 0x001fe400078e0023 */
[----:B------:R-:W-:-:S05]  /*3480*/  IMAD.MOV.U32 R7, RZ, RZ, R32 ;  /* 0x000000ffff077224 */ /* 0x000fca00078e0020 */
[----:B------:R0:W2:Y:S02]  /*3490*/  LDG.E R46, desc[UR36][R6.64] ;  /* 0x00000024062e7981 */ /* 0x0000a4000c1e1900 */
[----:B0-----:R-:W-:Y:S02]  /*34a0*/  IMAD.MOV.U32 R6, RZ, RZ, R26 ;  /* 0x000000ffff067224 */ /* 0x001fe400078e001a */
[----:B------:R-:W-:Y:S01]  /*34b0*/  IMAD.MOV.U32 R7, RZ, RZ, R33 ;  /* 0x000000ffff077224 */ /* 0x000fe200078e0021 */
[----:B--2---:R-:W-:-:S13]  /*34c0*/  FSETP.GEU.AND P2, PT, R49, R46, PT ;  /* 0x0000002e3100720b */ /* 0x004fda0003f4e000 */
[----:B------:R-:W-:Y:S01]  /*34d0*/  @!P2 IADD3 R24, P6, PT, R24, 0x4, RZ ;  /* 0x000000041818a810 */ /* 0x000fe20007fde0ff */
[----:B------:R0:W-:Y:S01]  /*34e0*/  @!P2 ST.E desc[UR36][R6.64], R49 ;  /* 0x000000310600a985 */ /* 0x0001e2000c101924 */
[----:B------:R-:W-:-:S03]  /*34f0*/  @!P2 IADD3 R42, P3, PT, R42, 0x4, RZ ;  /* 0x000000042a2aa810 */ /* 0x000fc60007f7e0ff */
[----:B------:R-:W-:Y:S01]  /*3500*/  @!P2 IMAD.X R31, RZ, RZ, R31, P6 ;  /* 0x000000ffff1fa224 */ /* 0x000fe200030e061f */
[----:B------:R-:W-:Y:S01]  /*3510*/  @!P2 IADD3.X R44, PT, PT, RZ, R44, RZ, P3, !PT ;  /* 0x0000002cff2ca210 */ /* 0x000fe20001ffe4ff */
[----:B------:R0:W-:Y:S01]  /*3520*/  @P2 ST.E desc[UR36][R6.64], R46 ;  /* 0x0000002e06002985 */ /* 0x0001e2000c101924 */
[----:B------:R-:W-:Y:S02]  /*3530*/  @!P2 IADD3 R28, P3, PT, R28, 0x4, RZ ;  /* 0x000000041c1ca810 */ /* 0x000fe40007f7e0ff */
[----:B------:R-:W-:-:S03]  /*3540*/  @P2 IADD3 R45, P6, PT, R45, 0x4, RZ ;  /* 0x000000042d2d2810 */ /* 0x000fc60007fde0ff */
[----:B------:R-:W-:Y:S01]  /*3550*/  @!P2 IMAD.X R30, RZ, RZ, R30, P3 ;  /* 0x000000ffff1ea224 */ /* 0x000fe200018e061e */
[----:B------:R-:W-:Y:S01]  /*3560*/  @P2 IADD3 R35, P3, PT, R35, 0x4, RZ ;  /* 0x0000000423232810 */ /* 0x000fe20007f7e0ff */
[----:B------:R-:W-:Y:S01]  /*3570*/  @P2 IMAD.X R47, RZ, RZ, R47, P6 ;  /* 0x000000ffff2f2224 */ /* 0x000fe200030e062f */
[----:B------:R-:W-:-:S03]  /*3580*/  @P2 IADD3 R37, P6, PT, R37, 0x4, RZ ;  /* 0x0000000425252810 */ /* 0x000fc60007fde0ff */
[----:B------:R-:W-:Y:S01]  /*3590*/  @P2 IMAD.X R32, RZ, RZ, R32, P3 ;  /* 0x000000ffff202224 */ /* 0x000fe200018e0620 */
[----:B------:R-:W-:Y:S01]  /*35a0*/  ISETP.NE.U32.AND P3, PT, R42, R39, PT ;  /* 0x000000272a00720c */ /* 0x000fe20003f65070 */
[----:B------:R-:W-:Y:S01]  /*35b0*/  @P2 IMAD.X R34, RZ, RZ, R34, P6 ;  /* 0x000000ffff222224 */ /* 0x000fe200030e0622 */
[----:B------:R-:W-:Y:S02]  /*35c0*/  ISETP.NE.U32.AND P2, PT, R45, R8, PT ;  /* 0x000000082d00720c */ /* 0x000fe40003f45070 */
[----:B------:R-:W-:Y:S02]  /*35d0*/  ISETP.NE.AND.EX P3, PT, R44, R41, PT, P3 ;  /* 0x000000292c00720c */ /* 0x000fe40003f65330 */
[----:B------:R-:W-:Y:S02]  /*35e0*/  ISETP.NE.AND.EX P2, PT, R47, R36, PT, P2 ;  /* 0x000000242f00720c */ /* 0x000fe40003f45320 */
[----:B------:R-:W-:-:S05]  /*35f0*/  IADD3 R26, P6, PT, R6, 0x4, RZ ;  /* 0x00000004061a7810 */ /* 0x000fca0007fde0ff */
[----:B------:R-:W-:-:S06]  /*3600*/  IMAD.X R33, RZ, RZ, R7, P6 ;  /* 0x000000ffff217224 */ /* 0x000fcc00030e0607 */
[----:B0-----:R-:W-:Y:S05]  /*3610*/  @P3 BRA P2, `(.L_x_88) ;  /* 0xfffffffc00883947 */ /* 0x001fea000103ffff */
.L_x_87:
[----:B------:R-:W-:Y:S05]  /*3620*/  BSYNC.RECONVERGENT B3 ;  /* 0x0000000000037941 */ /* 0x000fea0003800200 */
.L_x_86:
[----:B------:R-:W-:Y:S01]  /*3630*/  IADD3 R37, P2, PT, -R37, R38, RZ ;  /* 0x0000002625257210 */ /* 0x000fe20007f5e1ff */
[----:B------:R-:W-:Y:S01]  /*3640*/  IMAD.X R39, R40, 0x1, R9, P4 ;  /* 0x0000000128277824 */ /* 0x000fe200020e0609 */
[----:B------:R-:W-:Y:S01]  /*3650*/  BSSY.RECONVERGENT B3, `(.L_x_89) ;  /* 0x000004e000037945 */ /* 0x000fe20003800200 */
[----:B------:R-:W-:Y:S02]  /*3660*/  SEL R41, R43, R0, !P5 ;  /* 0x000000002b297207 */ /* 0x000fe40006800000 */
[----:B------:R-:W-:Y:S02]  /*3670*/  IADD3.X R34, PT, PT, ~R34, R40, RZ, P2, !PT ;  /* 0x0000002822227210 */ /* 0x000fe400017fe5ff */
[----:B------:R-:W-:Y:S02]  /*3680*/  SEL R39, R39, R10, !P5 ;  /* 0x0000000a27277207 */ /* 0x000fe40006800000 */
[--C-:B------:R-:W-:Y:S02]  /*3690*/  SHF.R.S64 R44, R37, 0x2, R34.reuse ;  /* 0x00000002252c7819 */ /* 0x100fe40000001022 */
[----:B------:R-:W-:-:S02]  /*36a0*/  SHF.R.S32.HI R46, RZ, 0x2, R34 ;  /* 0x00000002ff2e7819 */ /* 0x000fc40000011422 */
[----:B------:R-:W-:-:S04]  /*36b0*/  ISETP.GE.U32.AND P2, PT, R44, 0x1, PT ;  /* 0x000000012c00780c */ /* 0x000fc80003f46070 */
[----:B------:R-:W-:-:S13]  /*36c0*/  ISETP.GE.AND.EX P2, PT, R46, RZ, PT, P2 ;  /* 0x000000ff2e00720c */ /* 0x000fda0003f46320 */
[----:B------:R-:W-:Y:S05]  /*36d0*/  @!P2 BRA `(.L_x_90) ;  /* 0x000000040014a947 */ /* 0x000fea0003800000 */
[C---:B------:R-:W-:Y:S01]  /*36e0*/  LOP3.LUT R45, R44.reuse, 0x3, RZ, 0xc0, !PT ;  /* 0x000000032c2d7812 */ /* 0x040fe200078ec0ff */
[----:B------:R-:W-:Y:S01]  /*36f0*/  BSSY.RECONVERGENT B4, `(.L_x_91) ;  /* 0x000002d000047945 */ /* 0x000fe20003800200 */
[----:B------:R-:W-:Y:S01]  /*3700*/  ISETP.GE.U32.AND P2, PT, R44, 0x4, PT ;  /* 0x000000042c00780c */ /* 0x000fe20003f46070 */
[----:B------:R-:W-:Y:S01]  /*3710*/  IMAD.MOV.U32 R40, RZ, RZ, R26 ;  /* 0x000000ffff287224 */ /* 0x000fe200078e001a */
[----:B------:R-:W-:Y:S01]  /*3720*/  ISETP.NE.U32.AND P3, PT, R45, RZ, PT ;  /* 0x000000ff2d00720c */ /* 0x000fe20003f65070 */
[----:B------:R-:W-:Y:S01]  /*3730*/  IMAD.MOV.U32 R51, RZ, RZ, R33 ;  /* 0x000000ffff337224 */ /* 0x000fe200078e0021 */
[----:B------:R-:W-:Y:S01]  /*3740*/  ISETP.GE.U32.AND.EX P2, PT, R46, RZ, PT, P2 ;  /* 0x000000ff2e00720c */ /* 0x000fe20003f46120 */
[----:B------:R-:W-:Y:S01]  /*3750*/  IMAD.MOV.U32 R42, RZ, RZ, R35 ;  /* 0x000000ffff2a7224 */ /* 0x000fe200078e0023 */
[----:B------:R-:W-:Y:S01]  /*3760*/  ISETP.NE.AND.EX P3, PT, RZ, RZ, PT, P3 ;  /* 0x000000ffff00720c */ /* 0x000fe20003f65330 */
[----:B------:R-:W-:Y:S02]  /*3770*/  IMAD.MOV.U32 R49, RZ, RZ, R32 ;  /* 0x000000ffff317224 */ /* 0x000fe400078e0020 */
[----:B------:R-:W-:-:S02]  /*3780*/  IMAD.MOV.U32 R36, RZ, RZ, R44 ;  /* 0x000000ffff247224 */ /* 0x000fc400078e002c */
[----:B------:R-:W-:-:S08]  /*3790*/  IMAD.MOV.U32 R38, RZ, RZ, R46 ;  /* 0x000000ffff267224 */ /* 0x000fd000078e002e */
[----:B------:R-:W-:Y:S05]  /*37a0*/  @!P3 BRA `(.L_x_92) ;  /* 0x000000000084b947 */ /* 0x000fea0003800000 */
[----:B------:R-:W-:Y:S01]  /*37b0*/  IMAD.MOV.U32 R6, RZ, RZ, R35 ;  /* 0x000000ffff067224 */ /* 0x000fe200078e0023 */
[----:B------:R-:W-:-:S05]  /*37c0*/  MOV R7, R32 ;  /* 0x0000002000077202 */ /* 0x000fca0000000f00 */
[----:B------:R-:W2:Y:S01]  /*37d0*/  LDG.E R43, desc[UR36][R6.64] ;  /* 0x00000024062b7981 */ /* 0x000ea2000c1e1900 */
[----:B------:R-:W-:Y:S01]  /*37e0*/  IMAD.MOV.U32 R8, RZ, RZ, R26 ;  /* 0x000000ffff087224 */ /* 0x000fe200078e001a */
[----:B------:R-:W-:Y:S01]  /*37f0*/  ISETP.NE.U32.AND P3, PT, R45, 0x1, PT ;  /* 0x000000012d00780c */ /* 0x000fe20003f65070 */
[----:B------:R-:W-:Y:S01]  /*3800*/  IMAD.MOV.U32 R9, RZ, RZ, R33 ;  /* 0x000000ffff097224 */ /* 0x000fe200078e0021 */
[----:B------:R-:W-:Y:S02]  /*3810*/  IADD3 R42, P4, PT, R35, 0x4, RZ ;  /* 0x00000004232a7810 */ /* 0x000fe40007f9e0ff */
[----:B------:R-:W-:Y:S02]  /*3820*/  ISETP.NE.AND.EX P3, PT, RZ, RZ, PT, P3 ;  /* 0x000000ffff00720c */ /* 0x000fe40003f65330 */
[----:B------:R-:W-:Y:S01]  /*3830*/  IADD3 R40, P5, PT, R26, 0x4, RZ ;  /* 0x000000041a287810 */ /* 0x000fe20007fbe0ff */
[----:B------:R-:W-:Y:S01]  /*3840*/  IMAD.X R49, RZ, RZ, R32, P4 ;  /* 0x000000ffff317224 */ /* 0x000fe200020e0620 */
[----:B------:R-:W-:-:S03]  /*3850*/  IADD3 R36, P6, PT, R44, -0x1, RZ ;  /* 0xffffffff2c247810 */ /* 0x000fc60007fde0ff */
[----:B------:R-:W-:Y:S01]  /*3860*/  IMAD.X R51, RZ, RZ, R33, P5 ;  /* 0x000000ffff337224 */ /* 0x000fe200028e0621 */
[----:B------:R-:W-:Y:S01]  /*3870*/  IADD3.X R38, PT, PT, R46, -0x1, RZ, P6, !PT ;  /* 0xffffffff2e267810 */ /* 0x000fe200037fe4ff */
[----:B--2---:R0:W-:Y:S04]  /*3880*/  ST.E desc[UR36][R8.64], R43 ;  /* 0x0000002b08007985 */ /* 0x0041e8000c101924 */
[----:B------:R-:W-:Y:S05]  /*3890*/  @!P3 BRA `(.L_x_92) ;  /* 0x000000000048b947 */ /* 0x000fea0003800000 */
[----:B0-----:R-:W2:Y:S01]  /*38a0*/  LDG.E R43, desc[UR36][R6.64+0x4] ;  /* 0x00000424062b7981 */ /* 0x001ea2000c1e1900 */
[----:B------:R-:W-:-:S04]  /*38b0*/  ISETP.NE.U32.AND P3, PT, R45, 0x2, PT ;  /* 0x000000022d00780c */ /* 0x000fc80003f65070 */
[----:B------:R-:W-:Y:S01]  /*38c0*/  ISETP.NE.AND.EX P3, PT, RZ, RZ, PT, P3 ;  /* 0x000000ffff00720c */ /* 0x000fe20003f65330 */
[----:B--2---:R1:W-:-:S12]  /*38d0*/  ST.E desc[UR36][R8.64+0x4], R43 ;  /* 0x0000042b08007985 */ /* 0x0043d8000c101924 */
[----:B------:R-:W2:Y:S01]  /*38e0*/  @P3 LDG.E R45, desc[UR36][R6.64+0x8] ;  /* 0x00000824062d3981 */ /* 0x000ea2000c1e1900 */
[C---:B------:R-:W-:Y:S02]  /*38f0*/  IADD3 R42, P4, PT, R35.reuse, 0x8, RZ ;  /* 0x00000008232a7810 */ /* 0x040fe40007f9e0ff */
[----:B------:R-:W-:Y:S02]  /*3900*/  @P3 IADD3 R42, P6, PT, R35, 0xc, RZ ;  /* 0x0000000c232a3810 */ /* 0x000fe40007fde0ff */
[----:B------:R-:W-:Y:S01]  /*3910*/  IADD3 R40, P5, PT, R26, 0x8, RZ ;  /* 0x000000081a287810 */ /* 0x000fe20007fbe0ff */
[--C-:B------:R-:W-:Y:S01]  /*3920*/  IMAD.X R49, RZ, RZ, R32.reuse, P4 ;  /* 0x000000ffff317224 */ /* 0x100fe200020e0620 */
[C---:B------:R-:W-:Y:S01]  /*3930*/  IADD3 R36, P4, PT, R44.reuse, -0x2, RZ ;  /* 0xfffffffe2c247810 */ /* 0x040fe20007f9e0ff */
[----:B------:R-:W-:Y:S01]  /*3940*/  @P3 IMAD.X R49, RZ, RZ, R32, P6 ;  /* 0x000000ffff313224 */ /* 0x000fe200030e0620 */
[----:B------:R-:W-:Y:S01]  /*3950*/  @P3 IADD3 R36, P6, PT, R44, -0x3, RZ ;  /* 0xfffffffd2c243810 */ /* 0x000fe20007fde0ff */
[----:B------:R-:W-:Y:S01]  /*3960*/  IMAD.X R51, RZ, RZ, R33, P5 ;  /* 0x000000ffff337224 */ /* 0x000fe200028e0621 */
[----:B------:R-:W-:-:S02]  /*3970*/  @P3 IADD3 R40, P5, PT, R26, 0xc, RZ ;  /* 0x0000000c1a283810 */ /* 0x000fc40007fbe0ff */
[C---:B------:R-:W-:Y:S02]  /*3980*/  IADD3.X R38, PT, PT, R46.reuse, -0x1, RZ, P4, !PT ;  /* 0xffffffff2e267810 */ /* 0x040fe400027fe4ff */
[----:B------:R-:W-:Y:S02]  /*3990*/  @P3 IADD3.X R38, PT, PT, R46, -0x1, RZ, P6, !PT ;  /* 0xffffffff2e263810 */ /* 0x000fe400037fe4ff */
[----:B------:R-:W-:Y:S01]  /*39a0*/  @P3 IADD3.X R51, PT, PT, RZ, R33, RZ, P5, !PT ;  /* 0x00000021ff333210 */ /* 0x000fe20002ffe4ff */
[----:B--2---:R1:W-:Y:S06]  /*39b0*/  @P3 ST.E desc[UR36][R8.64+0x8], R45 ;  /* 0x0000082d08003985 */ /* 0x0043ec000c101924 */
.L_x_92:
[----:B------:R-:W-:Y:S05]  /*39c0*/  BSYNC.RECONVERGENT B4 ;  /* 0x0000000000047941 */ /* 0x000fea0003800200 */
.L_x_91:
[----:B------:R-:W-:Y:S05]  /*39d0*/  @!P2 BRA `(.L_x_90) ;  /* 0x000000000054a947 */ /* 0x000fea0003800000 */
.L_x_93:
[----:B------:R-:W-:Y:S02]  /*39e0*/  IMAD.MOV.U32 R6, RZ, RZ, R42 ;  /* 0x000000ffff067224 */ /* 0x000fe400078e002a */
[----:B------:R-:W-:-:S05]  /*39f0*/  IMAD.MOV.U32 R7, RZ, RZ, R49 ;  /* 0x000000ffff077224 */ /* 0x000fca00078e0031 */
[----:B--2---:R-:W2:Y:S01]  /*3a00*/  LDG.E R35, desc[UR36][R6.64] ;  /* 0x0000002406237981 */ /* 0x004ea2000c1e1900 */
[----:B01----:R-:W-:Y:S02]  /*3a10*/  IMAD.MOV.U32 R8, RZ, RZ, R40 ;  /* 0x000000ffff087224 */ /* 0x003fe400078e0028 */
[----:B------:R-:W-:-:S05]  /*3a20*/  IMAD.MOV.U32 R9, RZ, RZ, R51 ;  /* 0x000000ffff097224 */ /* 0x000fca00078e0033 */
[----:B--2---:R2:W-:Y:S04]  /*3a30*/  ST.E desc[UR36][R8.64], R35 ;  /* 0x0000002308007985 */ /* 0x0045e8000c101924 */
[----:B------:R-:W3:Y:S04]  /*3a40*/  LDG.E R43, desc[UR36][R6.64+0x4] ;  /* 0x00000424062b7981 */ /* 0x000ee8000c1e1900 */
[----:B---3--:R2:W-:Y:S04]  /*3a50*/  ST.E desc[UR36][R8.64+0x4], R43 ;  /* 0x0000042b08007985 */ /* 0x0085e8000c101924 */
[----:B------:R-:W3:Y:S04]  /*3a60*/  LDG.E R45, desc[UR36][R6.64+0x8] ;  /* 0x00000824062d7981 */ /* 0x000ee8000c1e1900 */
[----:B---3--:R2:W-:Y:S04]  /*3a70*/  ST.E desc[UR36][R8.64+0x8], R45 ;  /* 0x0000082d08007985 */ /* 0x0085e8000c101924 */
[----:B------:R-:W3:Y:S01]  /*3a80*/  LDG.E R47, desc[UR36][R6.64+0xc] ;  /* 0x00000c24062f7981 */ /* 0x000ee2000c1e1900 */
[----:B------:R-:W-:-:S02]  /*3a90*/  ISETP.GT.U32.AND P2, PT, R36, 0x4, PT ;  /* 0x000000042400780c */ /* 0x000fc40003f44070 */
[----:B------:R-:W-:Y:S02]  /*3aa0*/  IADD3 R42, P3, PT, R6, 0x10, RZ ;  /* 0x00000010062a7810 */ /* 0x000fe40007f7e0ff */
[----:B------:R-:W-:Y:S02]  /*3ab0*/  ISETP.GT.U32.AND.EX P2, PT, R38, RZ, PT, P2 ;  /* 0x000000ff2600720c */ /* 0x000fe40003f44120 */
[----:B------:R-:W-:Y:S01]  /*3ac0*/  IADD3 R40, P4, PT, R8, 0x10, RZ ;  /* 0x0000001008287810 */ /* 0x000fe20007f9e0ff */
[----:B------:R-:W-:Y:S01]  /*3ad0*/  IMAD.X R49, RZ, RZ, R7, P3 ;  /* 0x000000ffff317224 */ /* 0x000fe200018e0607 */
[----:B------:R-:W-:-:S03]  /*3ae0*/  IADD3 R36, P5, PT, R36, -0x4, RZ ;  /* 0xfffffffc24247810 */ /* 0x000fc60007fbe0ff */
[----:B------:R-:W-:Y:S01]  /*3af0*/  IMAD.X R51, RZ, RZ, R9, P4 ;  /* 0x000000ffff337224 */ /* 0x000fe200020e0609 */
[----:B------:R-:W-:Y:S01]  /*3b00*/  IADD3.X R38, PT, PT, R38, -0x1, RZ, P5, !PT ;  /* 0xffffffff26267810 */ /* 0x000fe20002ffe4ff */
[----:B---3--:R2:W-:Y:S04]  /*3b10*/  ST.E desc[UR36][R8.64+0xc], R47 ;  /* 0x00000c2f08007985 */ /* 0x0085e8000c101924 */
[----:B------:R-:W-:Y:S05]  /*3b20*/  @P2 BRA `(.L_x_93) ;  /* 0xfffffffc00ac2947 */ /* 0x000fea000383ffff */
.L_x_90:
[----:B------:R-:W-:Y:S05]  /*3b30*/  BSYNC.RECONVERGENT B3 ;  /* 0x0000000000037941 */ /* 0x000fea0003800200 */
.L_x_89:
[----:B------:R-:W-:Y:S01]  /*3b40*/  IADD3 R41, P2, PT, -R28, R41, RZ ;  /* 0x000000291c297210 */ /* 0x000fe20007f5e1ff */
[----:B------:R-:W-:Y:S01]  /*3b50*/  BSSY.RECONVERGENT B3, `(.L_x_94) ;  /* 0x000004c000037945 */ /* 0x000fe20003800200 */
[----:B------:R-:W-:-:S03]  /*3b60*/  IADD3 R6, P3, PT, R26, R37, RZ ;  /* 0x000000251a067210 */ /* 0x000fc60007f7e0ff */
[----:B------:R-:W-:Y:S01]  /*3b70*/  IMAD.X R30, R39, 0x1, ~R30, P2 ;  /* 0x00000001271e7824 */ /* 0x000fe200010e0e1e */
[----:B------:R-:W-:-:S04]  /*3b80*/  IADD3.X R7, PT, PT, R33, R34, RZ, P3, !PT ;  /* 0x0000002221077210 */ /* 0x000fc80001ffe4ff */
[--C-:B012---:R-:W-:Y:S02]  /*3b90*/  SHF.R.S64 R8, R41, 0x2, R30.reuse ;  /* 0x0000000229087819 */ /* 0x107fe4000000101e */
[----:B------:R-:W-:Y:S02]  /*3ba0*/  SHF.R.S32.HI R35, RZ, 0x2, R30 ;  /* 0x00000002ff237819 */ /* 0x000fe4000001141e */
        /* <DEDUP_REMOVED lines=16> */
[----:B------:R-:W-:-:S05]  /*3cb0*/  IMAD.MOV.U32 R30, RZ, RZ, R24 ;  /* 0x000000ffff1e7224 */ /* 0x000fca00078e0018 */
[----:B------:R-:W2:Y:S01]  /*3cc0*/  LDG.E R9, desc[UR36][R30.64] ;  /* 0x000000241e097981 */ /* 0x000ea2000c1e1900 */
[----:B------:R-:W-:Y:S02]  /*3cd0*/  ISETP.NE.U32.AND P3, PT, R33, 0x1, PT ;  /* 0x000000012100780c */ /* 0x000fe40003f65070 */
[----:B------:R-:W-:Y:S02]  /*3ce0*/  IADD3 R34, P5, PT, R6, 0x4, RZ ;  /* 0x0000000406227810 */ /* 0x000fe40007fbe0ff */
[----:B------:R-:W-:Y:S02]  /*3cf0*/  ISETP.NE.AND.EX P3, PT, RZ, RZ, PT, P3 ;  /* 0x000000ffff00720c */ /* 0x000fe40003f65330 */
[----:B------:R-:W-:Y:S01]  /*3d00*/  IADD3 R32, P4, PT, R24, 0x4, RZ ;  /* 0x0000000418207810 */ /* 0x000fe20007f9e0ff */
[----:B------:R-:W-:Y:S01]  /*3d10*/  IMAD.X R41, RZ, RZ, R7, P5 ;  /* 0x000000ffff297224 */ /* 0x000fe200028e0607 */
[----:B------:R-:W-:Y:S02]  /*3d20*/  IADD3 R28, P6, PT, R8, -0x1, RZ ;  /* 0xffffffff081c7810 */ /* 0x000fe40007fde0ff */
[----:B------:R-:W-:-:S02]  /*3d30*/  IADD3.X R39, PT, PT, RZ, R31, RZ, P4, !PT ;  /* 0x0000001fff277210 */ /* 0x000fc400027fe4ff */
        /* <DEDUP_REMOVED lines=10> */
[----:B------:R-:W-:Y:S01]  /*3de0*/  IADD3 R28, P5, PT, R8, -0x2, RZ ;  /* 0xfffffffe081c7810 */ /* 0x000fe20007fbe0ff */
[--C-:B------:R-:W-:Y:S01]  /*3df0*/  IMAD.X R39, RZ, RZ, R31.reuse, P4 ;  /* 0x000000ffff277224 */ /* 0x100fe200020e061f */
[C---:B------:R-:W-:Y:S01]  /*3e00*/  IADD3 R34, P4, PT, R6.reuse, 0x8, RZ ;  /* 0x0000000806227810 */ /* 0x040fe20007f9e0ff */
[----:B------:R-:W-:Y:S01]  /*3e10*/  @P3 IMAD.X R39, RZ, RZ, R31, P6 ;  /* 0x000000ffff273224 */ /* 0x000fe200030e061f */
[----:B------:R-:W-:Y:S02]  /*3e20*/  @P3 IADD3 R34, P6, PT, R6, 0xc, RZ ;  /* 0x0000000c06223810 */ /* 0x000fe40007fde0ff */
[----:B------:R-:W-:Y:S01]  /*3e30*/  IADD3.X R26, PT, PT, R35, -0x1, RZ, P5, !PT ;  /* 0xffffffff231a7810 */ /* 0x000fe20002ffe4ff */
[--C-:B------:R-:W-:Y:S01]  /*3e40*/  IMAD.X R41, RZ, RZ, R7.reuse, P4 ;  /* 0x000000ffff297224 */ /* 0x100fe200020e0607 */
[----:B------:R-:W-:Y:S01]  /*3e50*/  @P3 IADD3 R28, P4, PT, R8, -0x3, RZ ;  /* 0xfffffffd081c3810 */ /* 0x000fe20007f9e0ff */
[----:B------:R-:W-:-:S03]  /*3e60*/  @P3 IMAD.X R41, RZ, RZ, R7, P6 ;  /* 0x000000ffff293224 */ /* 0x000fc600030e0607 */
[----:B------:R-:W-:Y:S01]  /*3e70*/  @P3 IADD3.X R26, PT, PT, R35, -0x1, RZ, P4, !PT ;  /* 0xffffffff231a3810 */ /* 0x000fe200027fe4ff */
[----:B--2---:R1:W-:Y:S08]  /*3e80*/  @P3 ST.E desc[UR36][R6.64+0x8], R33 ;  /* 0x0000082106003985 */ /* 0x0043f0000c101924 */
.L_x_97:
[----:B------:R-:W-:Y:S05]  /*3e90*/  BSYNC.RECONVERGENT B4 ;  /* 0x0000000000047941 */ /* 0x000fea0003800200 */
.L_x_96:
[----:B------:R-:W-:Y:S05]  /*3ea0*/  @!P2 BRA `(.L_x_95) ;  /* 0x000000000058a947 */ /* 0x000fea0003800000 */
.L_x_98:
[----:B------:R-:W-:Y:S02]  /*3eb0*/  IMAD.MOV.U32 R8, RZ, RZ, R32 ;  /* 0x000000ffff087224 */ /* 0x000fe400078e0020 */
[----:B01----:R-:W-:-:S05]  /*3ec0*/  IMAD.MOV.U32 R9, RZ, RZ, R39 ;  /* 0x000000ffff097224 */ /* 0x003fca00078e0027 */
[----:B--2---:R-:W2:Y:S01]  /*3ed0*/  LDG.E R31, desc[UR36][R8.64] ;  /* 0x00000024081f7981 */ /* 0x004ea2000c1e1900 */
[----:B------:R-:W-:Y:S01]  /*3ee0*/  MOV R6, R34 ;  /* 0x0000002200067202 */ /* 0x000fe20000000f00 */
        /* <DEDUP_REMOVED lines=8> */
[----:B------:R-:W-:Y:S02]  /*3f70*/  IADD3 R24, P5, PT, R28, -0x4, RZ ;  /* 0xfffffffc1c187810 */ /* 0x000fe40007fbe0ff */
[----:B------:R-:W-:Y:S02]  /*3f80*/  ISETP.GT.U32.AND.EX P2, PT, R26, RZ, PT, P2 ;  /* 0x000000ff1a00720c */ /* 0x000fe40003f44120 */
[----:B------:R-:W-:Y:S01]  /*3f90*/  IADD3 R32, P3, PT, R8, 0x10, RZ ;  /* 0x0000001008207810 */ /* 0x000fe20007f7e0ff */
[----:B------:R-:W-:Y:S01]  /*3fa0*/  IMAD.MOV.U32 R28, RZ, RZ, R24 ;  /* 0x000000ffff1c7224 */ /* 0x000fe200078e0018 */
[----:B------:R-:W-:Y:S02]  /*3fb0*/  IADD3 R34, P4, PT, R6, 0x10, RZ ;  /* 0x0000001006227810 */ /* 0x000fe40007f9e0ff */
[----:B------:R-:W-:Y:S01]  /*3fc0*/  IADD3.X R26, PT, PT, R26, -0x1, RZ, P5, !PT ;  /* 0xffffffff1a1a7810 */ /* 0x000fe20002ffe4ff */
[----:B------:R-:W-:Y:S02]  /*3fd0*/  IMAD.X R39, RZ, RZ, R9, P3 ;  /* 0x000000ffff277224 */ /* 0x000fe400018e0609 */
[----:B------:R-:W-:Y:S01]  /*3fe0*/  IMAD.X R41, RZ, RZ, R7, P4 ;  /* 0x000000ffff297224 */ /* 0x000fe200020e0607 */
[----:B---3--:R2:W-:Y:S03]  /*3ff0*/  ST.E desc[UR36][R6.64+0xc], R37 ;  /* 0x00000c2506007985 */ /* 0x0085e6000c101924 */
[----:B------:R-:W-:Y:S05]  /*4000*/  @P2 BRA `(.L_x_98) ;  /* 0xfffffffc00a82947 */ /* 0x000fea000383ffff */
.L_x_95:
[----:B------:R-:W-:Y:S05]  /*4010*/  BSYNC.RECONVERGENT B3 ;  /* 0x0000000000037941 */ /* 0x000fea0003800200 */
.L_x_94:
[----:B------:R-:W3:Y:S01]  /*4020*/  LDCU.64 UR4, c[0x0][0x3b0] ;  /* 0x00007600ff0477ac */ /* 0x000ee20008000a00 */
[----:B012---:R-:W0:Y:S01]  /*4030*/  LDC.64 R6, c[0x0][0x3b0] ;  /* 0x0000ec00ff067b82 */ /* 0x007e220000000a00 */
[C---:B------:R-:W-:Y:S01]  /*4040*/  IMAD.SHL.U32 R37, R13.reuse, 0x4, RZ ;  /* 0x000000040d257824 */ /* 0x040fe200078e00ff */
[----:B------:R-:W-:Y:S01]  /*4050*/  SHF.L.U64.HI R34, R13, 0x2, R12 ;  /* 0x000000020d227819 */ /* 0x000fe2000001020c */
[----:B------:R-:W1:Y:S03]  /*4060*/  LDCU.64 UR6, c[0x0][0x380] ;  /* 0x00007000ff0677ac */ /* 0x000e660008000a00 */
[----:B------:R-:W-:-:S05]  /*4070*/  IADD3 R35, P3, PT, R20, R37, RZ ;  /* 0x0000002514237210 */ /* 0x000fca0007f7e0ff */
[----:B------:R-:W-:Y:S01]  /*4080*/  IMAD.X R32, R21, 0x1, R34, P3 ;  /* 0x0000000115207824 */ /* 0x000fe200018e0622 */
[----:B------:R-:W-:Y:S01]  /*4090*/  IADD3 R37, P3, PT, R27, R37, RZ ;  /* 0x000000251b257210 */ /* 0x000fe20007f7e0ff */
[----:B---3--:R-:W-:Y:S02]  /*40a0*/  IMAD R24, R23, UR4, RZ ;  /* 0x0000000417187c24 */ /* 0x008fe4000f8e02ff */
[----:B------:R-:W-:-:S04]  /*40b0*/  IMAD.WIDE.U32 R8, R17, UR4, RZ ;  /* 0x0000000411087c25 */ /* 0x000fc8000f8e00ff */
[----:B------:R-:W-:Y:S02]  /*40c0*/  IMAD R31, R17, UR5, R24 ;  /* 0x00000005111f7c24 */ /* 0x000fe4000f8e0218 */
[----:B------:R-:W-:Y:S02]  /*40d0*/  IMAD.SHL.U32 R24, R8, 0x4, RZ ;  /* 0x0000000408187824 */ /* 0x000fe400078e00ff */
[----:B------:R-:W-:Y:S02]  /*40e0*/  IMAD.IADD R31, R9, 0x1, R31 ;  /* 0x00000001091f7824 */ /* 0x000fe400078e021f */
[----:B------:R-:W-:Y:S01]  /*40f0*/  IMAD.X R34, R29, 0x1, R34, P3 ;  /* 0x000000011d227824 */ /* 0x000fe200018e0622 */
[----:B-1----:R-:W-:Y:S02]  /*4100*/  IADD3 R9, P2, PT, R24, UR6, RZ ;  /* 0x0000000618097c10 */ /* 0x002fe4000ff5e0ff */
[----:B------:R-:W-:Y:S02]  /*4110*/  SHF.L.U64.HI R31, R8, 0x2, R31 ;  /* 0x00000002081f7819 */ /* 0x000fe4000001021f */
[----:B0-----:R-:W-:-:S02]  /*4120*/  LEA R8, P4, R6, R9, 0x2 ;  /* 0x0000000906087211 */ /* 0x001fc400078810ff */
[----:B------:R-:W-:Y:S02]  /*4130*/  IADD3.X R31, PT, PT, R31, UR7, RZ, P2, !PT ;  /* 0x000000071f1f7c10 */ /* 0x000fe400097fe4ff */
[----:B------:R-:W-:Y:S02]  /*4140*/  ISETP.GE.U32.AND P2, PT, R35, R8, PT ;  /* 0x000000082300720c */ /* 0x000fe40003f46070 */
[----:B------:R-:W-:Y:S02]  /*4150*/  LEA.HI.X R7, R6, R31, R7, 0x2, P4 ;  /* 0x0000001f06077211 */ /* 0x000fe400020f1407 */
[----:B------:R-:W-:Y:S02]  /*4160*/  SHF.L.U32 R9, R13, 0x3, RZ ;  /* 0x000000030d097819 */ /* 0x000fe400000006ff */
[----:B------:R-:W-:Y:S02]  /*4170*/  ISETP.GE.U32.AND.EX P2, PT, R32, R7, PT, P2 ;  /* 0x000000072000720c */ /* 0x000fe40003f46120 */
[----:B------:R-:W-:-:S02]  /*4180*/  IADD3 R14, P4, PT, R14, R9, RZ ;  /* 0x000000090e0e7210 */ /* 0x000fc40007f9e0ff */
[----:B------:R-:W-:-:S05]  /*4190*/  SHF.L.U64.HI R6, R13, 0x3, R12 ;  /* 0x000000030d067819 */ /* 0x000fca000001020c */
[----:B------:R-:W-:-:S04]  /*41a0*/  IMAD.X R19, R19, 0x1, R6, P4 ;  /* 0x0000000113137824 */ /* 0x000fc800020e0606 */
[----:B------:R-:W-:Y:S05]  /*41b0*/  @!P2 BRA `(.L_x_99) ;  /* 0xffffffec00e0a947 */ /* 0x000fea000383ffff */
[----:B------:R-:W-:Y:S05]  /*41c0*/  BSYNC.RECONVERGENT B2 ;  /* 0x0000000000027941 */ /* 0x000fea0003800200 */
.L_x_85:
[----:B------:R-:W-:Y:S05]  /*41d0*/  BRA `(.L_x_100) ;  /* 0x0000000c00c07947 */ /* 0x000fea0003800000 */
.L_x_84:
[----:B------:R-:W-:-:S04]  /*41e0*/  IADD3 R6, P3, PT, RZ, -R2, RZ ;  /* 0x80000002ff067210 */ /* 0x000fc80007f7e0ff */
[----:B------:R-:W-:Y:S01]  /*41f0*/  ISETP.GT.U32.AND P2, PT, R6, -0x1, PT ;  /* 0xffffffff0600780c */ /* 0x000fe20003f44070 */
[----:B------:R-:W-:-:S05]  /*4200*/  IMAD.X R6, RZ, RZ, ~R16, P3 ;  /* 0x000000ffff067224 */ /* 0x000fca00018e0e10 */
[----:B------:R-:W-:-:S13]  /*4210*/  ISETP.GT.AND.EX P2, PT, R6, -0x1, PT, P2 ;  /* 0xffffffff0600780c */ /* 0x000fda0003f44320 */
[----:B------:R-:W-:Y:S05]  /*4220*/  @P2 BRA `(.L_x_100) ;  /* 0x0000000c00ac2947 */ /* 0x000fea0003800000 */
[----:B------:R-:W0:Y:S01]  /*4230*/  LDCU.64 UR4, c[0x0][0x3b0] ;  /* 0x00007600ff0477ac */ /* 0x000e220008000a00 */
[----:B------:R-:W-:Y:S01]  /*4240*/  IMAD.MOV.U32 R31, RZ, RZ, R4 ;  /* 0x000000ffff1f7224 */ /* 0x000fe200078e0004 */
[----:B------:R-:W-:Y:S01]  /*4250*/  MOV R32, R5 ;  /* 0x0000000500207202 */ /* 0x000fe20000000f00 */
[----:B------:R-:W1:Y:S01]  /*4260*/  LDCU.64 UR6, c[0x0][0x380] ;  /* 0x00007000ff0677ac */ /* 0x000e620008000a00 */
[----:B0-----:R-:W-:Y:S02]  /*4270*/  IMAD R8, R23, UR4, RZ ;  /* 0x0000000417087c24 */ /* 0x001fe4000f8e02ff */
[----:B------:R-:W-:-:S04]  /*4280*/  IMAD.WIDE.U32 R6, R17, UR4, RZ ;  /* 0x0000000411067c25 */ /* 0x000fc8000f8e00ff */
[----:B------:R-:W-:Y:S02]  /*4290*/  IMAD R9, R17, UR5, R8 ;  /* 0x0000000511097c24 */ /* 0x000fe4000f8e0208 */
[----:B------:R-:W-:Y:S02]  /*42a0*/  IMAD.SHL.U32 R14, R6, 0x4, RZ ;  /* 0x00000004060e7824 */ /* 0x000fe400078e00ff */
[----:B------:R-:W-:-:S03]  /*42b0*/  IMAD.IADD R9, R7, 0x1, R9 ;  /* 0x0000000107097824 */ /* 0x000fc600078e0209 */
[----:B-1----:R-:W-:Y:S02]  /*42c0*/  IADD3 R14, P2, PT, R14, UR6, RZ ;  /* 0x000000060e0e7c10 */ /* 0x002fe4000ff5e0ff */
[----:B------:R-:W-:-:S04]  /*42d0*/  SHF.L.U64.HI R9, R6, 0x2, R9 ;  /* 0x0000000206097819 */ /* 0x000fc80000010209 */
[----:B------:R-:W-:-:S07]  /*42e0*/  IADD3.X R15, PT, PT, R9, UR7, RZ, P2, !PT ;  /* 0x00000007090f7c10 */ /* 0x000fce00097fe4ff */
.L_x_114:
[C---:B------:R-:W-:Y:S01]  /*42f0*/  IMAD.SHL.U32 R6, R13.reuse, 0x4, RZ ;  /* 0x000000040d067824 */ /* 0x040fe200078e00ff */
[----:B------:R-:W-:Y:S01]  /*4300*/  SHF.L.U64.HI R28, R13, 0x2, R12 ;  /* 0x000000020d1c7819 */ /* 0x000fe2000001020c */
[----:B------:R-:W-:Y:S01]  /*4310*/  BSSY.RECONVERGENT B2, `(.L_x_101) ;  /* 0x0000032000027945 */ /* 0x000fe20003800200 */
[----:B------:R-:W-:Y:S02]  /*4320*/  IMAD.MOV.U32 R26, RZ, RZ, R14 ;  /* 0x000000ffff1a7224 */ /* 0x000fe400078e000e */
[----:B------:R-:W-:Y:S01]  /*4330*/  IADD3 R18, P2, PT, R31, R6, RZ ;  /* 0x000000061f127210 */ /* 0x000fe20007f5e0ff */
[----:B--2---:R-:W-:-:S03]  /*4340*/  IMAD.MOV.U32 R21, RZ, RZ, R15 ;  /* 0x000000ffff157224 */ /* 0x004fc600078e000f */
[----:B------:R-:W-:Y:S01]  /*4350*/  IADD3 RZ, P3, PT, R18, -R3, RZ ;  /* 0x8000000312ff7210 */ /* 0x000fe20007f7e0ff */
[----:B------:R-:W-:-:S04]  /*4360*/  IMAD.X R20, R32, 0x1, R28, P2 ;  /* 0x0000000120147824 */ /* 0x000fc800010e061c */
[----:B------:R-:W-:-:S05]  /*4370*/  IMAD.X R7, R20, 0x1, ~R11, P3 ;  /* 0x0000000114077824 */ /* 0x000fca00018e0e0b */
[----:B------:R-:W-:-:S04]  /*4380*/  ISETP.GE.AND P2, PT, R7, RZ, PT ;  /* 0x000000ff0700720c */ /* 0x000fc80003f46270 */
[----:B------:R-:W-:Y:S02]  /*4390*/  SEL R30, R18, R3, !P2 ;  /* 0x00000003121e7207 */ /* 0x000fe40005000000 */
[----:B------:R-:W-:Y:S02]  /*43a0*/  SEL R33, R20, R11, !P2 ;  /* 0x0000000b14217207 */ /* 0x000fe40005000000 */
[----:B------:R-:W-:Y:S02]  /*43b0*/  IADD3 R6, P2, PT, R30, R6, RZ ;  /* 0x000000061e067210 */ /* 0x000fe40007f5e0ff */
[-C--:B------:R-:W-:Y:S01]  /*43c0*/  ISETP.EQ.U32.AND P3, PT, R31, R30.reuse, PT ;  /* 0x0000001e1f00720c */ /* 0x080fe20003f62070 */
[----:B------:R-:W-:Y:S01]  /*43d0*/  IMAD.MOV.U32 R19, RZ, RZ, R33 ;  /* 0x000000ffff137224 */ /* 0x000fe200078e0021 */
[----:B------:R-:W-:Y:S01]  /*43e0*/  MOV R24, R30 ;  /* 0x0000001e00187202 */ /* 0x000fe20000000f00 */
[----:B------:R-:W-:Y:S01]  /*43f0*/  IMAD.X R28, R33, 0x1, R28, P2 ;  /* 0x00000001211c7824 */ /* 0x000fe200010e061c */
[----:B------:R-:W-:-:S05]  /*4400*/  IADD3 RZ, P2, PT, R6, -R3, RZ ;  /* 0x8000000306ff7210 */ /* 0x000fca0007f5e0ff */
[----:B------:R-:W-:-:S05]  /*4410*/  IMAD.X R7, R28, 0x1, ~R11, P2 ;  /* 0x000000011c077824 */ /* 0x000fca00010e0e0b */
[----:B------:R-:W-:-:S04]  /*4420*/  ISETP.GE.AND P2, PT, R7, RZ, PT ;  /* 0x000000ff0700720c */ /* 0x000fc80003f46270 */
[----:B------:R-:W-:Y:S02]  /*4430*/  SEL R27, R6, R3, !P2 ;  /* 0x00000003061b7207 */ /* 0x000fe40005000000 */
[----:B------:R-:W-:Y:S02]  /*4440*/  SEL R28, R28, R11, !P2 ;  /* 0x0000000b1c1c7207 */ /* 0x000fe40005000000 */
[----:B------:R-:W-:-:S04]  /*4450*/  ISETP.NE.U32.AND P2, PT, R30, R27, PT ;  /* 0x0000001b1e00720c */ /* 0x000fc80003f45070 */
[----:B------:R-:W-:-:S04]  /*4460*/  ISETP.NE.AND.EX P2, PT, R33, R28, PT, P2 ;  /* 0x0000001c2100720c */ /* 0x000fc80003f45320 */
[----:B------:R-:W-:-:S13]  /*4470*/  ISETP.EQ.OR.EX P2, PT, R32, R33, !P2, P3 ;  /* 0x000000212000720c */ /* 0x000fda0005742730 */
[----:B------:R-:W-:Y:S05]  /*4480*/  @P2 BRA `(.L_x_102) ;  /* 0x0000000000682947 */ /* 0x000fea0003800000 */
[----:B------:R-:W-:Y:S02]  /*4490*/  IMAD.MOV.U32 R26, RZ, RZ, R14 ;  /* 0x000000ffff1a7224 */ /* 0x000fe400078e000e */
[----:B------:R-:W-:Y:S02]  /*44a0*/  IMAD.MOV.U32 R21, RZ, RZ, R15 ;  /* 0x000000ffff157224 */ /* 0x000fe400078e000f */
[----:B------:R-:W-:Y:S02]  /*44b0*/  IMAD.MOV.U32 R24, RZ, RZ, R30 ;  /* 0x000000ffff187224 */ /* 0x000fe400078e001e */
[----:B------:R-:W-:-:S07]  /*44c0*/  IMAD.MOV.U32 R19, RZ, RZ, R33 ;  /* 0x000000ffff137224 */ /* 0x000fce00078e0021 */
.L_x_103:
[----:B------:R-:W-:Y:S01]  /*44d0*/  MOV R8, R31 ;  /* 0x0000001f00087202 */ /* 0x000fe20000000f00 */
[----:B------:R-:W-:Y:S02]  /*44e0*/  IMAD.MOV.U32 R6, RZ, RZ, R24 ;  /* 0x000000ffff067224 */ /* 0x000fe400078e0018 */
[----:B------:R-:W-:Y:S02]  /*44f0*/  IMAD.MOV.U32 R7, RZ, RZ, R19 ;  /* 0x000000ffff077224 */ /* 0x000fe400078e0013 */
[----:B------:R-:W-:-:S03]  /*4500*/  IMAD.MOV.U32 R9, RZ, RZ, R32 ;  /* 0x000000ffff097224 */ /* 0x000fc600078e0020 */
[----:B------:R0:W2:Y:S04]  /*4510*/  LD.E R29, desc[UR36][R6.64] ;  /* 0x00000024061d7980 */ /* 0x0000a8000c101900 */
[----:B------:R-:W2:Y:S01]  /*4520*/  LD.E R8, desc[UR36][R8.64] ;  /* 0x0000002408087980 */ /* 0x000ea2000c101900 */
[----:B0-----:R-:W-:Y:S02]  /*4530*/  IMAD.MOV.U32 R6, RZ, RZ, R26 ;  /* 0x000000ffff067224 */ /* 0x001fe400078e001a */
[----:B------:R-:W-:Y:S01]  /*4540*/  IMAD.MOV.U32 R7, RZ, RZ, R21 ;  /* 0x000000ffff077224 */ /* 0x000fe200078e0015 */
[----:B--2---:R-:W-:-:S13]  /*4550*/  FSETP.GEU.AND P2, PT, R29, R8, PT ;  /* 0x000000081d00720b */ /* 0x004fda0003f4e000 */
[----:B------:R-:W-:Y:S01]  /*4560*/  @!P2 IADD3 R24, P3, PT, R24, 0x4, RZ ;  /* 0x000000041818a810 */ /* 0x000fe20007f7e0ff */
[----:B------:R0:W-:Y:S01]  /*4570*/  @!P2 STG.E desc[UR36][R6.64], R29 ;  /* 0x0000001d0600a986 */ /* 0x0001e2000c101924 */
[----:B------:R-:W-:-:S03]  /*4580*/  @P2 IADD3 R31, P4, PT, R31, 0x4, RZ ;  /* 0x000000041f1f2810 */ /* 0x000fc60007f9e0ff */
[----:B------:R0:W-:Y:S01]  /*4590*/  @P2 STG.E desc[UR36][R6.64], R8 ;  /* 0x0000000806002986 */ /* 0x0001e2000c101924 */
[----:B------:R-:W-:Y:S01]  /*45a0*/  @!P2 IMAD.X R19, RZ, RZ, R19, P3 ;  /* 0x000000ffff13a224 */ /* 0x000fe200018e0613 */
[----:B------:R-:W-:Y:S01]  /*45b0*/  ISETP.NE.U32.AND P3, PT, R31, R30, PT ;  /* 0x0000001e1f00720c */ /* 0x000fe20003f65070 */
[----:B------:R-:W-:Y:S01]  /*45c0*/  @P2 IMAD.X R32, RZ, RZ, R32, P4 ;  /* 0x000000ffff202224 */ /* 0x000fe200020e0620 */
[----:B------:R-:W-:Y:S02]  /*45d0*/  ISETP.NE.U32.AND P2, PT, R24, R27, PT ;  /* 0x0000001b1800720c */ /* 0x000fe40003f45070 */
[----:B------:R-:W-:Y:S02]  /*45e0*/  IADD3 R26, P4, PT, R6, 0x4, RZ ;  /* 0x00000004061a7810 */ /* 0x000fe40007f9e0ff */
[----:B------:R-:W-:Y:S02]  /*45f0*/  ISETP.NE.AND.EX P2, PT, R19, R28, PT, P2 ;  /* 0x0000001c1300720c */ /* 0x000fe40003f45320 */
[----:B------:R-:W-:Y:S01]  /*4600*/  ISETP.NE.AND.EX P3, PT, R32, R33, PT, P3 ;  /* 0x000000212000720c */ /* 0x000fe20003f65330 */
[----:B------:R-:W-:-:S12]  /*4610*/  IMAD.X R21, RZ, RZ, R7, P4 ;  /* 0x000000ffff157224 */ /* 0x000fd800020e0607 */
[----:B0-----:R-:W-:Y:S05]  /*4620*/  @P2 BRA P3, `(.L_x_103) ;  /* 0xfffffffc00a82947 */ /* 0x001fea000183ffff */
.L_x_102:
[----:B------:R-:W-:Y:S05]  /*4630*/  BSYNC.RECONVERGENT B2 ;  /* 0x0000000000027941 */ /* 0x000fea0003800200 */
.L_x_101:
[----:B------:R-:W-:Y:S01]  /*4640*/  IADD3 R29, P2, PT, -R31, R30, RZ ;  /* 0x0000001e1f1d7210 */ /* 0x000fe20007f5e1ff */
[----:B------:R-:W-:Y:S04]  /*4650*/  BSSY.RECONVERGENT B2, `(.L_x_104) ;  /* 0x000004e000027945 */ /* 0x000fe80003800200 */
[----:B------:R-:W-:-:S05]  /*4660*/  IMAD.X R30, R33, 0x1, ~R32, P2 ;  /* 0x00000001211e7824 */ /* 0x000fca00010e0e20 */
[--C-:B------:R-:W-:Y:S02]  /*4670*/  SHF.R.S64 R37, R29, 0x2, R30.reuse ;  /* 0x000000021d257819 */ /* 0x100fe4000000101e */
        /* <DEDUP_REMOVED lines=13> */
[----:B------:R-:W-:Y:S01]  /*4750*/  IMAD.MOV.U32 R34, RZ, RZ, R37 ;  /* 0x000000ffff227224 */ /* 0x000fe200078e0025 */
[----:B------:R-:W-:Y:S01]  /*4760*/  MOV R40, R26 ;  /* 0x0000001a00287202 */ /* 0x000fe20000000f00 */
[----:B------:R-:W-:-:S10]  /*4770*/  IMAD.MOV.U32 R36, RZ, RZ, R42 ;  /* 0x000000ffff247224 */ /* 0x000fd400078e002a */
[----:B------:R-:W-:Y:S05]  /*4780*/  @!P3 BRA `(.L_x_107) ;  /* 0x000000000084b947 */ /* 0x000fea0003800000 */
[----:B------:R-:W-:Y:S02]  /*4790*/  IMAD.MOV.U32 R6, RZ, RZ, R31 ;  /* 0x000000ffff067224 */ /* 0x000fe400078e001f */
[----:B------:R-:W-:-:S05]  /*47a0*/  IMAD.MOV.U32 R7, RZ, RZ, R32 ;  /* 0x000000ffff077224 */ /* 0x000fca00078e0020 */
[----:B------:R-:W2:Y:S01]  /*47b0*/  LD.E R33, desc[UR36][R6.64] ;  /* 0x0000002406217980 */ /* 0x000ea2000c101900 */
[----:B------:R-:W-:Y:S01]  /*47c0*/  MOV R8, R26 ;  /* 0x0000001a00087202 */ /* 0x000fe20000000f00 */
[----:B------:R-:W-:Y:S01]  /*47d0*/  IMAD.MOV.U32 R9, RZ, RZ, R21 ;  /* 0x000000ffff097224 */ /* 0x000fe200078e0015 */
[----:B------:R-:W-:Y:S02]  /*47e0*/  ISETP.NE.U32.AND P3, PT, R35, 0x1, PT ;  /* 0x000000012300780c */ /* 0x000fe40003f65070 */
[----:B------:R-:W-:Y:S02]  /*47f0*/  IADD3 R38, P4, PT, R31, 0x4, RZ ;  /* 0x000000041f267810 */ /* 0x000fe40007f9e0ff */
[----:B------:R-:W-:Y:S02]  /*4800*/  ISETP.NE.AND.EX P3, PT, RZ, RZ, PT, P3 ;  /* 0x000000ffff00720c */ /* 0x000fe40003f65330 */
[----:B------:R-:W-:Y:S01]  /*4810*/  IADD3 R40, P5, PT, R26, 0x4, RZ ;  /* 0x000000041a287810 */ /* 0x000fe20007fbe0ff */
[----:B------:R-:W-:Y:S01]  /*4820*/  IMAD.X R39, RZ, RZ, R32, P4 ;  /* 0x000000ffff277224 */ /* 0x000fe200020e0620 */
[----:B------:R-:W-:-:S03]  /*4830*/  IADD3 R34, P6, PT, R37, -0x1, RZ ;  /* 0xffffffff25227810 */ /* 0x000fc60007fde0ff */
[----:B------:R-:W-:Y:S01]  /*4840*/  IMAD.X R41, RZ, RZ, R21, P5 ;  /* 0x000000ffff297224 */ /* 0x000fe200028e0615 */
[----:B------:R-:W-:Y:S01]  /*4850*/  IADD3.X R36, PT, PT, R42, -0x1, RZ, P6, !PT ;  /* 0xffffffff2a247810 */ /* 0x000fe200037fe4ff */
[----:B--2---:R0:W-:Y:S04]  /*4860*/  STG.E desc[UR36][R8.64], R33 ;  /* 0x0000002108007986 */ /* 0x0041e8000c101924 */
[----:B------:R-:W-:Y:S05]  /*4870*/  @!P3 BRA `(.L_x_107) ;  /* 0x000000000048b947 */ /* 0x000fea0003800000 */
[----:B0-----:R-:W2:Y:S01]  /*4880*/  LD.E R33, desc[UR36][R6.64+0x4] ;  /* 0x0000042406217980 */ /* 0x001ea2000c101900 */
[----:B------:R-:W-:-:S04]  /*4890*/  ISETP.NE.U32.AND P3, PT, R35, 0x2, PT ;  /* 0x000000022300780c */ /* 0x000fc80003f65070 */
[----:B------:R-:W-:Y:S01]  /*48a0*/  ISETP.NE.AND.EX P3, PT, RZ, RZ, PT, P3 ;  /* 0x000000ffff00720c */ /* 0x000fe20003f65330 */
[----:B--2---:R1:W-:-:S12]  /*48b0*/  STG.E desc[UR36][R8.64+0x4], R33 ;  /* 0x0000042108007986 */ /* 0x0043d8000c101924 */
[----:B------:R-:W2:Y:S01]  /*48c0*/  @P3 LD.E R35, desc[UR36][R6.64+0x8] ;  /* 0x0000082406233980 */ /* 0x000ea2000c101900 */
[C---:B------:R-:W-:Y:S02]  /*48d0*/  IADD3 R38, P4, PT, R31.reuse, 0x8, RZ ;  /* 0x000000081f267810 */ /* 0x040fe40007f9e0ff */
[C---:B------:R-:W-:Y:S02]  /*48e0*/  IADD3 R40, P5, PT, R26.reuse, 0x8, RZ ;  /* 0x000000081a287810 */ /* 0x040fe40007fbe0ff */
[----:B------:R-:W-:Y:S01]  /*48f0*/  @P3 IADD3 R38, P6, PT, R31, 0xc, RZ ;  /* 0x0000000c1f263810 */ /* 0x000fe20007fde0ff */
[--C-:B------:R-:W-:Y:S01]  /*4900*/  IMAD.X R39, RZ, RZ, R32.reuse, P4 ;  /* 0x000000ffff277224 */ /* 0x100fe200020e0620 */
[C---:B------:R-:W-:Y:S01]  /*4910*/  IADD3 R34, P4, PT, R37.reuse, -0x2, RZ ;  /* 0xfffffffe25227810 */ /* 0x040fe20007f9e0ff */
[----:B------:R-:W-:Y:S01]  /*4920*/  IMAD.X R41, RZ, RZ, R21, P5 ;  /* 0x000000ffff297224 */ /* 0x000fe200028e0615 */
[----:B------:R-:W-:Y:S01]  /*4930*/  @P3 IADD3 R40, P5, PT, R26, 0xc, RZ ;  /* 0x0000000c1a283810 */ /* 0x000fe20007fbe0ff */
[----:B------:R-:W-:Y:S01]  /*4940*/  @P3 IMAD.X R39, RZ, RZ, R32, P6 ;  /* 0x000000ffff273224 */ /* 0x000fe200030e0620 */
[----:B------:R-:W-:-:S02]  /*4950*/  @P3 IADD3 R34, P6, PT, R37, -0x3, RZ ;  /* 0xfffffffd25223810 */ /* 0x000fc40007fde0ff */
[C---:B------:R-:W-:Y:S01]  /*4960*/  IADD3.X R36, PT, PT, R42.reuse, -0x1, RZ, P4, !PT ;  /* 0xffffffff2a247810 */ /* 0x040fe200027fe4ff */
[----:B------:R-:W-:Y:S01]  /*4970*/  @P3 IMAD.X R41, RZ, RZ, R21, P5 ;  /* 0x000000ffff293224 */ /* 0x000fe200028e0615 */
[----:B------:R-:W-:Y:S01]  /*4980*/  @P3 IADD3.X R36, PT, PT, R42, -0x1, RZ, P6, !PT ;  /* 0xffffffff2a243810 */ /* 0x000fe200037fe4ff */
[----:B--2---:R1:W-:Y:S08]  /*4990*/  @P3 STG.E desc[UR36][R8.64+0x8], R35 ;  /* 0x0000082308003986 */ /* 0x0043f0000c101924 */
.L_x_107:
[----:B------:R-:W-:Y:S05]  /*49a0*/  BSYNC.RECONVERGENT B3 ;  /* 0x0000000000037941 */ /* 0x000fea0003800200 */
.L_x_106:
[----:B------:R-:W-:Y:S05]  /*49b0*/  @!P2 BRA `(.L_x_105) ;  /* 0x00000000005ca947 */ /* 0x000fea0003800000 */
.L_x_108:
[----:B------:R-:W-:Y:S01]  /*49c0*/  MOV R6, R38 ;  /* 0x0000002600067202 */ /* 0x000fe20000000f00 */
[----:B------:R-:W-:-:S05]  /*49d0*/  IMAD.MOV.U32 R7, RZ, RZ, R39 ;  /* 0x000000ffff077224 */ /* 0x000fca00078e0027 */
[----:B--2---:R-:W2:Y:S01]  /*49e0*/  LD.E R31, desc[UR36][R6.64] ;  /* 0x00000024061f7980 */ /* 0x004ea2000c101900 */
[----:B01----:R-:W-:Y:S02]  /*49f0*/  IMAD.MOV.U32 R8, RZ, RZ, R40 ;  /* 0x000000ffff087224 */ /* 0x003fe400078e0028 */
[----:B------:R-:W-:-:S05]  /*4a00*/  IMAD.MOV.U32 R9, RZ, RZ, R41 ;  /* 0x000000ffff097224 */ /* 0x000fca00078e0029 */
[----:B--2---:R0:W-:Y:S04]  /*4a10*/  STG.E desc[UR36][R8.64], R31 ;  /* 0x0000001f08007986 */ /* 0x0041e8000c101924 */
[----:B------:R-:W2:Y:S04]  /*4a20*/  LD.E R33, desc[UR36][R6.64+0x4] ;  /* 0x0000042406217980 */ /* 0x000ea8000c101900 */
[----:B--2---:R2:W-:Y:S04]  /*4a30*/  STG.E desc[UR36][R8.64+0x4], R33 ;  /* 0x0000042108007986 */ /* 0x0045e8000c101924 */
[----:B------:R-:W3:Y:S04]  /*4a40*/  LD.E R35, desc[UR36][R6.64+0x8] ;  /* 0x0000082406237980 */ /* 0x000ee8000c101900 */
[----:B---3--:R2:W-:Y:S04]  /*4a50*/  STG.E desc[UR36][R8.64+0x8], R35 ;  /* 0x0000082308007986 */ /* 0x0085e8000c101924 */
[----:B------:R-:W3:Y:S01]  /*4a60*/  LD.E R37, desc[UR36][R6.64+0xc] ;  /* 0x00000c2406257980 */ /* 0x000ee2000c101900 */
[----:B------:R-:W-:-:S02]  /*4a70*/  ISETP.GT.U32.AND P2, PT, R34, 0x4, PT ;  /* 0x000000042200780c */ /* 0x000fc40003f44070 */
[----:B------:R-:W-:Y:S02]  /*4a80*/  IADD3 R32, P5, PT, R34, -0x4, RZ ;  /* 0xfffffffc22207810 */ /* 0x000fe40007fbe0ff */
[----:B------:R-:W-:Y:S02]  /*4a90*/  ISETP.GT.U32.AND.EX P2, PT, R36, RZ, PT, P2 ;  /* 0x000000ff2400720c */ /* 0x000fe40003f44120 */
[----:B------:R-:W-:Y:S01]  /*4aa0*/  IADD3 R38, P3, PT, R6, 0x10, RZ ;  /* 0x0000001006267810 */ /* 0x000fe20007f7e0ff */
[----:B------:R-:W-:Y:S01]  /*4ab0*/  IMAD.MOV.U32 R34, RZ, RZ, R32 ;  /* 0x000000ffff227224 */ /* 0x000fe200078e0020 */
[----:B------:R-:W-:Y:S02]  /*4ac0*/  IADD3 R40, P4, PT, R8, 0x10, RZ ;  /* 0x0000001008287810 */ /* 0x000fe40007f9e0ff */
[----:B0-----:R-:W-:Y:S01]  /*4ad0*/  IADD3.X R31, PT, PT, R36, -0x1, RZ, P5, !PT ;  /* 0xffffffff241f7810 */ /* 0x001fe20002ffe4ff */
[----:B------:R-:W-:Y:S02]  /*4ae0*/  IMAD.X R39, RZ, RZ, R7, P3 ;  /* 0x000000ffff277224 */ /* 0x000fe400018e0607 */
[----:B------:R-:W-:-:S02]  /*4af0*/  IMAD.X R41, RZ, RZ, R9, P4 ;  /* 0x000000ffff297224 */ /* 0x000fc400020e0609 */
[----:B------:R-:W-:Y:S01]  /*4b00*/  IMAD.MOV.U32 R36, RZ, RZ, R31 ;  /* 0x000000ffff247224 */ /* 0x000fe200078e001f */
[----:B---3--:R2:W-:Y:S01]  /*4b10*/  STG.E desc[UR36][R8.64+0xc], R37 ;  /* 0x00000c2508007986 */ /* 0x0085e2000c101924 */
[----:B------:R-:W-:Y:S05]  /*4b20*/  @P2 BRA `(.L_x_108) ;  /* 0xfffffffc00a42947 */ /* 0x000fea000383ffff */
.L_x_105:
[----:B------:R-:W-:Y:S05]  /*4b30*/  BSYNC.RECONVERGENT B2 ;  /* 0x0000000000027941 */ /* 0x000fea0003800200 */
.L_x_104:
[----:B------:R-:W-:Y:S01]  /*4b40*/  IADD3 R27, P2, PT, -R24, R27, RZ ;  /* 0x0000001b181b7210 */ /* 0x000fe20007f5e1ff */
[----:B------:R-:W-:Y:S01]  /*4b50*/  BSSY.RECONVERGENT B2, `(.L_x_109) ;  /* 0x000004e000027945 */ /* 0x000fe20003800200 */
[----:B------:R-:W-:Y:S02]  /*4b60*/  IADD3 R6, P3, PT, R26, R29, RZ ;  /* 0x0000001d1a067210 */ /* 0x000fe40007f7e0ff */
[----:B------:R-:W-:-:S03]  /*4b70*/  IADD3.X R28, PT, PT, ~R19, R28, RZ, P2, !PT ;  /* 0x0000001c131c7210 */ /* 0x000fc600017fe5ff */
[----:B------:R-:W-:Y:S01]  /*4b80*/  IMAD.X R7, R21, 0x1, R30, P3 ;  /* 0x0000000115077824 */ /* 0x000fe200018e061e */
[--C-:B------:R-:W-:Y:S02]  /*4b90*/  SHF.R.S64 R34, R27, 0x2, R28.reuse ;  /* 0x000000021b227819 */ /* 0x100fe4000000101c */
[----:B-12---:R-:W-:Y:S02]  /*4ba0*/  SHF.R.S32.HI R35, RZ, 0x2, R28 ;  /* 0x00000002ff237819 */ /* 0x006fe4000001141c */
        /* <DEDUP_REMOVED lines=8> */
[----:B0-----:R-:W-:Y:S01]  /*4c30*/  IMAD.MOV.U32 R33, RZ, RZ, R7 ;  /* 0x000000ffff217224 */ /* 0x001fe200078e0007 */
[----:B------:R-:W-:Y:S01]  /*4c40*/  ISETP.GE.U32.AND.EX P2, PT, R35, RZ, PT, P2 ;  /* 0x000000ff2300720c */ /* 0x000fe20003f46120 */
[----:B------:R-:W-:Y:S01]  /*4c50*/  IMAD.MOV.U32 R30, RZ, RZ, R24 ;  /* 0x000000ffff1e7224 */ /* 0x000fe200078e0018 */
[----:B------:R-:W-:Y:S01]  /*4c60*/  ISETP.NE.AND.EX P3, PT, RZ, RZ, PT, P3 ;  /* 0x000000ffff00720c */ /* 0x000fe20003f65330 */
[----:B------:R-:W-:Y:S02]  /*4c70*/  IMAD.MOV.U32 R31, RZ, RZ, R19 ;  /* 0x000000ffff1f7224 */ /* 0x000fe400078e0013 */
[----:B------:R-:W-:-:S02]  /*4c80*/  IMAD.MOV.U32 R26, RZ, RZ, R34 ;  /* 0x000000ffff1a7224 */ /* 0x000fc400078e0022 */
[----:B------:R-:W-:-:S08]  /*4c90*/  IMAD.MOV.U32 R28, RZ, RZ, R35 ;  /* 0x000000ffff1c7224 */ /* 0x000fd000078e0023 */
[----:B------:R-:W-:Y:S05]  /*4ca0*/  @!P3 BRA `(.L_x_112) ;  /* 0x00000000007cb947 */ /* 0x000fea0003800000 */
[----:B------:R-:W-:Y:S01]  /*4cb0*/  MOV R8, R24 ;  /* 0x0000001800087202 */ /* 0x000fe20000000f00 */
[----:B------:R-:W-:-:S05]  /*4cc0*/  IMAD.MOV.U32 R9, RZ, RZ, R19 ;  /* 0x000000ffff097224 */ /* 0x000fca00078e0013 */
[----:B------:R-:W2:Y:S01]  /*4cd0*/  LD.E R21, desc[UR36][R8.64] ;  /* 0x0000002408157980 */ /* 0x000ea2000c101900 */
        /* <DEDUP_REMOVED lines=27> */
[----:B--2---:R1:W-:Y:S08]  /*4e90*/  @P3 STG.E desc[UR36][R6.64+0x8], R27 ;  /* 0x0000081b06003986 */ /* 0x0043f0000c101924 */
.L_x_112:
[----:B------:R-:W-:Y:S05]  /*4ea0*/  BSYNC.RECONVERGENT B3 ;  /* 0x0000000000037941 */ /* 0x000fea0003800200 */
.L_x_111:
[----:B------:R-:W-:Y:S05]  /*4eb0*/  @!P2 BRA `(.L_x_110) ;  /* 0x00000000005ca947 */ /* 0x000fea0003800000 */
.L_x_113:
[----:B01----:R-:W-:Y:S01]  /*4ec0*/  MOV R6, R30 ;  /* 0x0000001e00067202 */ /* 0x003fe20000000f00 */
[----:B------:R-:W-:-:S05]  /*4ed0*/  IMAD.MOV.U32 R7, RZ, RZ, R31 ;  /* 0x000000ffff077224 */ /* 0x000fca00078e001f */
[----:B--2---:R-:W2:Y:S01]  /*4ee0*/  LD.E R19, desc[UR36][R6.64] ;  /* 0x0000002406137980 */ /* 0x004ea2000c101900 */
[----:B------:R-:W-:Y:S02]  /*4ef0*/  IMAD.MOV.U32 R8, RZ, RZ, R32 ;  /* 0x000000ffff087224 */ /* 0x000fe400078e0020 */
        /* <DEDUP_REMOVED lines=19> */
.L_x_110:
[----:B------:R-:W-:Y:S05]  /*5030*/  BSYNC.RECONVERGENT B2 ;  /* 0x0000000000027941 */ /* 0x000fea0003800200 */
.L_x_109:
[C---:B------:R-:W-:Y:S02]  /*5040*/  LEA R31, P2, R13.reuse, R18, 0x2 ;  /* 0x000000120d1f7211 */ /* 0x040fe400078410ff */
[C---:B01----:R-:W-:Y:S02]  /*5050*/  SHF.L.U32 R7, R13.reuse, 0x3, RZ ;  /* 0x000000030d077819 */ /* 0x043fe400000006ff */
[----:B------:R-:W-:Y:S02]  /*5060*/  LEA.HI.X R32, R13, R20, R12, 0x2, P2 ;  /* 0x000000140d207211 */ /* 0x000fe400010f140c */
[----:B------:R-:W-:Y:S02]  /*5070*/  IADD3 RZ, P2, PT, R31, -R3, RZ ;  /* 0x800000031fff7210 */ /* 0x000fe40007f5e0ff */
[----:B------:R-:W-:-:S03]  /*5080*/  IADD3 R14, P3, PT, R14, R7, RZ ;  /* 0x000000070e0e7210 */ /* 0x000fc60007f7e0ff */
[----:B------:R-:W-:-:S05]  /*5090*/  IMAD.X R6, R32, 0x1, ~R11, P2 ;  /* 0x0000000120067824 */ /* 0x000fca00010e0e0b */
[----:B------:R-:W-:Y:S02]  /*50a0*/  ISETP.GE.AND P2, PT, R6, RZ, PT ;  /* 0x000000ff0600720c */ /* 0x000fe40003f46270 */
[----:B------:R-:W-:-:S05]  /*50b0*/  SHF.L.U64.HI R6, R13, 0x3, R12 ;  /* 0x000000030d067819 */ /* 0x000fca000001020c */
[----:B------:R-:W-:-:S06]  /*50c0*/  IMAD.X R15, R15, 0x1, R6, P3 ;  /* 0x000000010f0f7824 */ /* 0x000fcc00018e0606 */
[----:B------:R-:W-:Y:S05]  /*50d0*/  @!P2 BRA `(.L_x_114) ;  /* 0xfffffff00084a947 */ /* 0x000fea000383ffff */
.L_x_100:
[----:B------:R-:W-:Y:S05]  /*50e0*/  BSYNC.RECONVERGENT B0 ;  /* 0x0000000000007941 */ /* 0x000fea0003800200 */
.L_x_83:
[----:B------:R-:W0:Y:S01]  /*50f0*/  LDCU.64 UR4, c[0x0][0x3b0] ;  /* 0x00007600ff0477ac */ /* 0x000e220008000a00 */
[C---:B------:R-:W-:Y:S01]  /*5100*/  SHF.L.U64.HI R12, R13.reuse, 0x1, R12 ;  /* 0x000000010d0c7819 */ /* 0x040fe2000001020c */
[----:B------:R-:W-:Y:S01]  /*5110*/  IMAD.SHL.U32 R13, R13, 0x2, RZ ;  /* 0x000000020d0d7824 */ /* 0x000fe200078e00ff */
[----:B------:R-:W-:Y:S01]  /*5120*/  PLOP3.LUT P1, PT, P1, PT, PT, 0x8, 0x80 ;  /* 0x000000000080781c */ /* 0x000fe20000f2e170 */
[----:B0-----:R-:W-:Y:S02]  /*5130*/  IMAD.U32 R14, RZ, RZ, UR4 ;  /* 0x00000004ff0e7e24 */ /* 0x001fe4000f8e00ff */
[----:B------:R-:W-:-:S03]  /*5140*/  IMAD.U32 R15, RZ, RZ, UR5 ;  /* 0x00000005ff0f7e24 */ /* 0x000fc6000f8e00ff */
[----:B------:R-:W-:-:S04]  /*5150*/  ISETP.GE.U32.AND P2, PT, R13, R14, PT ;  /* 0x0000000e0d00720c */ /* 0x000fc80003f46070 */
[----:B------:R-:W-:-:S13]  /*5160*/  ISETP.GE.AND.EX P2, PT, R12, R15, PT, P2 ;  /* 0x0000000f0c00720c */ /* 0x000fda0003f46320 */
[----:B------:R-:W-:Y:S05]  /*5170*/  @!P2 BRA `(.L_x_115) ;  /* 0xffffffdc009ca947 */ /* 0x000fea000383ffff */
[----:B------:R-:W-:Y:S05]  /*5180*/  BSYNC.RECONVERGENT B1 ;  /* 0x0000000000017941 */ /* 0x000fea0003800200 */
.L_x_82:
[----:B------:R-:W-:Y:S05]  /*5190*/  @P0 BRA `(.L_x_81) ;  /* 0x0000000800480947 */ /* 0x000fea0003800000 */
[----:B------:R-:W-:-:S04]  /*51a0*/  ISETP.NE.U32.AND P0, PT, R14, RZ, PT ;  /* 0x000000ff0e00720c */ /* 0x000fc80003f05070 */
[----:B------:R-:W-:-:S13]  /*51b0*/  ISETP.NE.AND.EX P0, PT, R15, RZ, PT, P0 ;  /* 0x000000ff0f00720c */ /* 0x000fda0003f05300 */
[----:B------:R-:W-:Y:S05]  /*51c0*/  @!P0 BREAK.RELIABLE B6 ;  /* 0x0000000000068942 */ /* 0x000fea0003800100 */
[----:B------:R-:W-:Y:S05]  /*51d0*/  @!P0 BRA `(.L_x_116) ;  /* 0x00000008005c8947 */ /* 0x000fea0003800000 */
[----:B------:R-:W-:Y:S01]  /*51e0*/  ISETP.GE.U32.AND P0, PT, R14, 0x1, PT ;  /* 0x000000010e00780c */ /* 0x000fe20003f06070 */
[----:B------:R-:W-:Y:S03]  /*51f0*/  BSSY.RECONVERGENT B0, `(.L_x_81) ;  /* 0x000008c000007945 */ /* 0x000fe60003800200 */
[----:B------:R-:W-:-:S13]  /*5200*/  ISETP.GE.AND.EX P0, PT, R15, RZ, PT, P0 ;  /* 0x000000ff0f00720c */ /* 0x000fda0003f06300 */
[----:B------:R-:W-:Y:S05]  /*5210*/  @!P0 BRA `(.L_x_117) ;  /* 0x0000000800248947 */ /* 0x000fea0003800000 */
[----:B------:R-:W0:Y:S01]  /*5220*/  LDCU.64 UR4, c[0x0][0x3b0] ;  /* 0x00007600ff0477ac */ /* 0x000e220008000a00 */
[----:B------:R-:W1:Y:S01]  /*5230*/  LDC.64 R6, c[0x0][0x3b0] ;  /* 0x0000ec00ff067b82 */ /* 0x000e620000000a00 */
[----:B------:R-:W-:Y:S01]  /*5240*/  BSSY.RECONVERGENT B1, `(.L_x_118) ;  /* 0x000003d000017945 */ /* 0x000fe20003800200 */
[----:B------:R-:W-:Y:S01]  /*5250*/  IMAD.MOV.U32 R20, RZ, RZ, RZ ;  /* 0x000000ffff147224 */ /* 0x000fe200078e00ff */
[----:B------:R-:W3:Y:S01]  /*5260*/  LDCU.64 UR6, c[0x0][0x380] ;  /* 0x00007000ff0677ac */ /* 0x000ee20008000a00 */
[----:B------:R-:W-:Y:S02]  /*5270*/  IMAD.MOV.U32 R12, RZ, RZ, R4 ;  /* 0x000000ffff0c7224 */ /* 0x000fe400078e0004 */
[----:B--2---:R-:W-:Y:S02]  /*5280*/  IMAD.MOV.U32 R29, RZ, RZ, R5 ;  /* 0x000000ffff1d7224 */ /* 0x004fe400078e0005 */
[----:B0-----:R-:W-:Y:S02]  /*5290*/  IMAD R0, R23, UR4, RZ ;  /* 0x0000000417007c24 */ /* 0x001fe4000f8e02ff */
[----:B------:R-:W-:-:S04]  /*52a0*/  IMAD.WIDE.U32 R8, R17, UR4, RZ ;  /* 0x0000000411087c25 */ /* 0x000fc8000f8e00ff */
[----:B------:R-:W-:Y:S02]  /*52b0*/  IMAD R3, R17, UR5, R0 ;  /* 0x0000000511037c24 */ /* 0x000fe4000f8e0200 */
[----:B------:R-:W-:Y:S02]  /*52c0*/  HFMA2 R0, -RZ, RZ, 0, 0 ;  /* 0x00000000ff007431 */ /* 0x000fe400000001ff */
[----:B------:R-:W-:Y:S02]  /*52d0*/  IMAD.SHL.U32 R18, R8, 0x4, RZ ;  /* 0x0000000408127824 */ /* 0x000fe400078e00ff */
[----:B------:R-:W-:-:S03]  /*52e0*/  IMAD.IADD R3, R9, 0x1, R3 ;  /* 0x0000000109037824 */ /* 0x000fc600078e0203 */
[----:B---3--:R-:W-:Y:S02]  /*52f0*/  IADD3 R18, P0, PT, R18, UR6, RZ ;  /* 0x0000000612127c10 */ /* 0x008fe4000ff1e0ff */
[----:B------:R-:W-:-:S04]  /*5300*/  SHF.L.U64.HI R3, R8, 0x2, R3 ;  /* 0x0000000208037819 */ /* 0x000fc80000010203 */
[----:B------:R-:W-:-:S07]  /*5310*/  IADD3.X R31, PT, PT, R3, UR7, RZ, P0, !PT ;  /* 0x00000007031f7c10 */ /* 0x000fce00087fe4ff */
.L_x_119:
[----:B------:R-:W-:Y:S02]  /*5320*/  IMAD.MOV.U32 R8, RZ, RZ, R12 ;  /* 0x000000ffff087224 */ /* 0x000fe400078e000c */
[----:B------:R-:W-:-:S05]  /*5330*/  IMAD.MOV.U32 R9, RZ, RZ, R29 ;  /* 0x000000ffff097224 */ /* 0x000fca00078e001d */
[----:B0-----:R-:W2:Y:S01]  /*5340*/  LD.E R3, desc[UR36][R8.64] ;  /* 0x0000002408037980 */ /* 0x001ea2000c101900 */
[----:B------:R-:W-:Y:S02]  /*5350*/  IMAD.MOV.U32 R10, RZ, RZ, R18 ;  /* 0x000000ffff0a7224 */ /* 0x000fe400078e0012 */
[----:B------:R-:W-:-:S05]  /*5360*/  IMAD.MOV.U32 R11, RZ, RZ, R31 ;  /* 0x000000ffff0b7224 */ /* 0x000fca00078e001f */
[----:B--2---:R0:W-:Y:S04]  /*5370*/  STG.E desc[UR36][R10.64], R3 ;  /* 0x000000030a007986 */ /* 0x0041e8000c101924 */
[----:B------:R-:W2:Y:S04]  /*5380*/  LD.E R13, desc[UR36][R8.64+0x4] ;  /* 0x00000424080d7980 */ /* 0x000ea8000c101900 */
[----:B--2---:R2:W-:Y:S04]  /*5390*/  STG.E desc[UR36][R10.64+0x4], R13 ;  /* 0x0000040d0a007986 */ /* 0x0045e8000c101924 */
[----:B------:R-:W3:Y:S04]  /*53a0*/  LD.E R19, desc[UR36][R8.64+0x8] ;  /* 0x0000082408137980 */ /* 0x000ee8000c101900 */
[----:B---3--:R3:W-:Y:S04]  /*53b0*/  STG.E desc[UR36][R10.64+0x8], R19 ;  /* 0x000008130a007986 */ /* 0x0087e8000c101924 */
[----:B------:R-:W4:Y:S04]  /*53c0*/  LD.E R21, desc[UR36][R8.64+0xc] ;  /* 0x00000c2408157980 */ /* 0x000f28000c101900 */
[----:B----4-:R4:W-:Y:S04]  /*53d0*/  STG.E desc[UR36][R10.64+0xc], R21 ;  /* 0x00000c150a007986 */ /* 0x0109e8000c101924 */
[----:B------:R-:W5:Y:S04]  /*53e0*/  LD.E R27, desc[UR36][R8.64+0x10] ;  /* 0x00001024081b7980 */ /* 0x000f68000c101900 */
[----:B-----5:R5:W-:Y:S04]  /*53f0*/  STG.E desc[UR36][R10.64+0x10], R27 ;  /* 0x0000101b0a007986 */ /* 0x020be8000c101924 */
[----:B------:R-:W2:Y:S04]  /*5400*/  LD.E R29, desc[UR36][R8.64+0x14] ;  /* 0x00001424081d7980 */ /* 0x000ea8000c101900 */
[----:B--2---:R2:W-:Y:S04]  /*5410*/  STG.E desc[UR36][R10.64+0x14], R29 ;  /* 0x0000141d0a007986 */ /* 0x0045e8000c101924 */
[----:B0-----:R-:W3:Y:S04]  /*5420*/  LD.E R3, desc[UR36][R8.64+0x18] ;  /* 0x0000182408037980 */ /* 0x001ee8000c101900 */
[----:B---3--:R0:W-:Y:S04]  /*5430*/  STG.E desc[UR36][R10.64+0x18], R3 ;  /* 0x000018030a007986 */ /* 0x0081e8000c101924 */
        /* <DEDUP_REMOVED lines=8> */
[----:B------:R-:W3:Y:S04]  /*54c0*/  LD.E R29, desc[UR36][R8.64+0x2c] ;  /* 0x00002c24081d7980 */ /* 0x000ee8000c101900 */
[----:B---3--:R3:W-:Y:S04]  /*54d0*/  STG.E desc[UR36][R10.64+0x2c], R29 ;  /* 0x00002c1d0a007986 */ /* 0x0087e8000c101924 */
[----:B0-----:R-:W4:Y:S04]  /*54e0*/  LD.E R3, desc[UR36][R8.64+0x30] ;  /* 0x0000302408037980 */ /* 0x001f28000c101900 */
[----:B----4-:R0:W-:Y:S04]  /*54f0*/  STG.E desc[UR36][R10.64+0x30], R3 ;  /* 0x000030030a007986 */ /* 0x0101e8000c101924 */
[----:B------:R-:W4:Y:S04]  /*5500*/  LD.E R13, desc[UR36][R8.64+0x34] ;  /* 0x00003424080d7980 */ /* 0x000f28000c101900 */
[----:B----4-:R0:W-:Y:S04]  /*5510*/  STG.E desc[UR36][R10.64+0x34], R13 ;  /* 0x0000340d0a007986 */ /* 0x0101e8000c101924 */
[----:B------:R-:W4:Y:S01]  /*5520*/  LD.E R19, desc[UR36][R8.64+0x38] ;  /* 0x0000382408137980 */ /* 0x000f22000c101900 */
[----:B------:R-:W-:-:S03]  /*5530*/  IADD3 R0, P1, PT, R0, 0x10, RZ ;  /* 0x0000001000007810 */ /* 0x000fc60007f3e0ff */
[----:B----4-:R0:W-:Y:S04]  /*5540*/  STG.E desc[UR36][R10.64+0x38], R19 ;  /* 0x000038130a007986 */ /* 0x0101e8000c101924 */
[----:B-----5:R-:W4:Y:S01]  /*5550*/  LD.E R21, desc[UR36][R8.64+0x3c] ;  /* 0x00003c2408157980 */ /* 0x020f22000c101900 */
[----:B-1----:R-:W-:Y:S02]  /*5560*/  LOP3.LUT R31, R6, 0xfffffff0, RZ, 0xc0, !PT ;  /* 0xfffffff0061f7812 */ /* 0x002fe400078ec0ff */
[----:B--2---:R-:W-:Y:S02]  /*5570*/  LOP3.LUT R27, R7, 0x7fffffff, RZ, 0xc0, !PT ;  /* 0x7fffffff071b7812 */ /* 0x004fe400078ec0ff */
[----:B------:R-:W-:Y:S02]  /*5580*/  ISETP.NE.U32.AND P0, PT, R0, R31, PT ;  /* 0x0000001f0000720c */ /* 0x000fe40003f05070 */
[----:B------:R-:W-:-:S02]  /*5590*/  IADD3.X R20, PT, PT, RZ, R20, RZ, P1, !PT ;  /* 0x00000014ff147210 */ /* 0x000fc40000ffe4ff */
[----:B------:R-:W-:Y:S02]  /*55a0*/  IADD3 R12, P1, PT, R8, 0x40, RZ ;  /* 0x00000040080c7810 */ /* 0x000fe40007f3e0ff */
[----:B------:R-:W-:Y:S02]  /*55b0*/  ISETP.NE.AND.EX P0, PT, R20, R27, PT, P0 ;  /* 0x0000001b1400720c */ /* 0x000fe40003f05300 */
[----:B------:R-:W-:Y:S01]  /*55c0*/  IADD3 R18, P2, PT, R10, 0x40, RZ ;  /* 0x000000400a127810 */ /* 0x000fe20007f5e0ff */
[----:B---3--:R-:W-:-:S04]  /*55d0*/  IMAD.X R29, RZ, RZ, R9, P1 ;  /* 0x000000ffff1d7224 */ /* 0x008fc800008e0609 */
[----:B------:R-:W-:Y:S01]  /*55e0*/  IMAD.X R31, RZ, RZ, R11, P2 ;  /* 0x000000ffff1f7224 */ /* 0x000fe200010e060b */
[----:B----4-:R0:W-:Y:S05]  /*55f0*/  STG.E desc[UR36][R10.64+0x3c], R21 ;  /* 0x00003c150a007986 */ /* 0x0101ea000c101924 */
[----:B------:R-:W-:Y:S05]  /*5600*/  @P0 BRA `(.L_x_119) ;  /* 0xfffffffc00440947 */ /* 0x000fea000383ffff */
[----:B------:R-:W-:Y:S05]  /*5610*/  BSYNC.RECONVERGENT B1 ;  /* 0x0000000000017941 */ /* 0x000fea0003800200 */
.L_x_118:
[----:B------:R-:W-:-:S04]  /*5620*/  LOP3.LUT R0, R6, 0xf, RZ, 0xc0, !PT ;  /* 0x0000000f06007812 */ /* 0x000fc800078ec0ff */
[----:B------:R-:W-:-:S04]  /*5630*/  ISETP.NE.U32.AND P0, PT, R0, RZ, PT ;  /* 0x000000ff0000720c */ /* 0x000fc80003f05070 */
[----:B------:R-:W-:-:S13]  /*5640*/  ISETP.NE.AND.EX P0, PT, RZ, RZ, PT, P0 ;  /* 0x000000ffff00720c */ /* 0x000fda0003f05300 */
[----:B------:R-:W-:Y:S05]  /*5650*/  @!P0 BRA `(.L_x_117) ;  /* 0x0000000400148947 */ /* 0x000fea0003800000 */
[----:B------:R-:W-:Y:S02]  /*5660*/  IADD3 R0, P1, PT, R0, -0x1, RZ ;  /* 0xffffffff00007810 */ /* 0x000fe40007f3e0ff */
[----:B------:R-:W-:Y:S02]  /*5670*/  LOP3.LUT R20, R6, 0x7, RZ, 0xc0, !PT ;  /* 0x0000000706147812 */ /* 0x000fe400078ec0ff */
[----:B------:R-:W-:Y:S01]  /*5680*/  ISETP.GE.U32.AND P0, PT, R0, 0x7, PT ;  /* 0x000000070000780c */ /* 0x000fe20003f06070 */
[----:B------:R-:W-:Y:S01]  /*5690*/  IMAD.X R0, RZ, RZ, -0x1, P1 ;  /* 0xffffffffff007424 */ /* 0x000fe200008e06ff */
[----:B------:R-:W-:-:S04]  /*56a0*/  ISETP.NE.U32.AND P1, PT, R20, RZ, PT ;  /* 0x000000ff1400720c */ /* 0x000fc80003f25070 */
[----:B------:R-:W-:Y:S02]  /*56b0*/  ISETP.GE.U32.AND.EX P0, PT, R0, RZ, PT, P0 ;  /* 0x000000ff0000720c */ /* 0x000fe40003f06100 */
[----:B------:R-:W-:-:S11]  /*56c0*/  ISETP.NE.AND.EX P1, PT, RZ, RZ, PT, P1 ;  /* 0x000000ffff00720c */ /* 0x000fd60003f25310 */
[----:B------:R-:W-:Y:S05]  /*56d0*/  @!P0 BRA `(.L_x_120) ;  /* 0x0000000000508947 */ /* 0x000fea0003800000 */
[----:B0-----:R-:W2:Y:S04]  /*56e0*/  LD.E R3, desc[UR36][R8.64+0x40] ;  /* 0x0000402408037980 */ /* 0x001ea8000c101900 */
[----:B--2---:R0:W-:Y:S04]  /*56f0*/  STG.E desc[UR36][R10.64+0x40], R3 ;  /* 0x000040030a007986 */ /* 0x0041e8000c101924 */
[----:B------:R-:W2:Y:S04]  /*5700*/  LD.E R7, desc[UR36][R8.64+0x44] ;  /* 0x0000442408077980 */ /* 0x000ea8000c101900 */
[----:B--2---:R1:W-:Y:S04]  /*5710*/  STG.E desc[UR36][R10.64+0x44], R7 ;  /* 0x000044070a007986 */ /* 0x0043e8000c101924 */
[----:B------:R-:W2:Y:S04]  /*5720*/  LD.E R13, desc[UR36][R8.64+0x48] ;  /* 0x00004824080d7980 */ /* 0x000ea8000c101900 */
[----:B--2---:R2:W-:Y:S04]  /*5730*/  STG.E desc[UR36][R10.64+0x48], R13 ;  /* 0x0000480d0a007986 */ /* 0x0045e8000c101924 */
[----:B------:R-:W3:Y:S04]  /*5740*/  LD.E R19, desc[UR36][R8.64+0x4c] ;  /* 0x00004c2408137980 */ /* 0x000ee8000c101900 */
[----:B---3--:R2:W-:Y:S04]  /*5750*/  STG.E desc[UR36][R10.64+0x4c], R19 ;  /* 0x00004c130a007986 */ /* 0x0085e8000c101924 */
[----:B------:R-:W3:Y:S04]  /*5760*/  LD.E R21, desc[UR36][R8.64+0x50] ;  /* 0x0000502408157980 */ /* 0x000ee8000c101900 */
[----:B---3--:R2:W-:Y:S04]  /*5770*/  STG.E desc[UR36][R10.64+0x50], R21 ;  /* 0x000050150a007986 */ /* 0x0085e8000c101924 */
[----:B------:R-:W3:Y:S04]  /*5780*/  LD.E R27, desc[UR36][R8.64+0x54] ;  /* 0x00005424081b7980 */ /* 0x000ee8000c101900 */
[----:B---3--:R2:W-:Y:S04]  /*5790*/  STG.E desc[UR36][R10.64+0x54], R27 ;  /* 0x0000541b0a007986 */ /* 0x0085e8000c101924 */
[----:B0-----:R-:W3:Y:S04]  /*57a0*/  LD.E R3, desc[UR36][R8.64+0x58] ;  /* 0x0000582408037980 */ /* 0x001ee8000c101900 */
[----:B---3--:R2:W-:Y:S04]  /*57b0*/  STG.E desc[UR36][R10.64+0x58], R3 ;  /* 0x000058030a007986 */ /* 0x0085e8000c101924 */
[----:B-1----:R-:W3:Y:S01]  /*57c0*/  LD.E R7, desc[UR36][R8.64+0x5c] ;  /* 0x00005c2408077980 */ /* 0x002ee2000c101900 */
[----:B------:R-:W-:-:S02]  /*57d0*/  IADD3 R12, P0, PT, R8, 0x60, RZ ;  /* 0x00000060080c7810 */ /* 0x000fc40007f1e0ff */
[----:B------:R-:W-:-:S03]  /*57e0*/  IADD3 R18, P2, PT, R10, 0x60, RZ ;  /* 0x000000600a127810 */ /* 0x000fc60007f5e0ff */
[----:B------:R-:W-:Y:S02]  /*57f0*/  IMAD.X R29, RZ, RZ, R9, P0 ;  /* 0x000000ffff1d7224 */ /* 0x000fe400000e0609 */
[----:B------:R-:W-:Y:S01]  /*5800*/  IMAD.X R31, RZ, RZ, R11, P2 ;  /* 0x000000ffff1f7224 */ /* 0x000fe200010e060b */
[----:B---3--:R2:W-:Y:S07]  /*5810*/  STG.E desc[UR36][R10.64+0x5c], R7 ;  /* 0x00005c070a007986 */ /* 0x0085ee000c101924 */
.L_x_120:
[----:B------:R-:W-:Y:S05]  /*5820*/  @!P1 BRA `(.L_x_117) ;  /* 0x0000000000a09947 */ /* 0x000fea0003800000 */
[----:B------:R-:W-:-:S04]  /*5830*/  IADD3 R0, P1, PT, R20, -0x1, RZ ;  /* 0xffffffff14007810 */ /* 0x000fc80007f3e0ff */
[----:B------:R-:W-:Y:S01]  /*5840*/  ISETP.GE.U32.AND P0, PT, R0, 0x3, PT ;  /* 0x000000030000780c */ /* 0x000fe20003f06070 */
[----:B------:R-:W-:-:S05]  /*5850*/  IMAD.X R0, RZ, RZ, -0x1, P1 ;  /* 0xffffffffff007424 */ /* 0x000fca00008e06ff */
[----:B------:R-:W-:-:S13]  /*5860*/  ISETP.GE.U32.AND.EX P0, PT, R0, RZ, PT, P0 ;  /* 0x000000ff0000720c */ /* 0x000fda0003f06100 */
[----:B------:R-:W-:Y:S01]  /*5870*/  @P0 IMAD.MOV.U32 R8, RZ, RZ, R12 ;  /* 0x000000ffff080224 */ /* 0x000fe200078e000c */
[----:B------:R-:W-:-:S05]  /*5880*/  @P0 MOV R9, R29 ;  /* 0x0000001d00090202 */ /* 0x000fca0000000f00 */
[----:B0-2---:R-:W2:Y:S01]  /*5890*/  @P0 LD.E R3, desc[UR36][R8.64] ;  /* 0x0000002408030980 */ /* 0x005ea2000c101900 */
[----:B------:R-:W-:Y:S02]  /*58a0*/  @P0 IMAD.MOV.U32 R10, RZ, RZ, R18 ;  /* 0x000000ffff0a0224 */ /* 0x000fe400078e0012 */
[----:B------:R-:W-:-:S05]  /*58b0*/  @P0 IMAD.MOV.U32 R11, RZ, RZ, R31 ;  /* 0x000000ffff0b0224 */ /* 0x000fca00078e001f */
[----:B--2---:R-:W-:Y:S04]  /*58c0*/  @P0 STG.E desc[UR36][R10.64], R3 ;  /* 0x000000030a000986 */ /* 0x004fe8000c101924 */
[----:B------:R-:W2:Y:S04]  /*58d0*/  @P0 LD.E R7, desc[UR36][R8.64+0x4] ;  /* 0x0000042408070980 */ /* 0x000ea8000c101900 */
[----:B--2---:R0:W-:Y:S04]  /*58e0*/  @P0 STG.E desc[UR36][R10.64+0x4], R7 ;  /* 0x000004070a000986 */ /* 0x0041e8000c101924 */
[----:B------:R-:W2:Y:S01]  /*58f0*/  @P0 LD.E R13, desc[UR36][R8.64+0x8] ;  /* 0x00000824080d0980 */ /* 0x000ea2000c101900 */
[----:B------:R-:W-:-:S03]  /*5900*/  LOP3.LUT R0, R6, 0x3, RZ, 0xc0, !PT ;  /* 0x0000000306007812 */ /* 0x000fc600078ec0ff */
[----:B--2---:R1:W-:Y:S04]  /*5910*/  @P0 STG.E desc[UR36][R10.64+0x8], R13 ;  /* 0x0000080d0a000986 */ /* 0x0043e8000c101924 */
[----:B------:R2:W3:Y:S01]  /*5920*/  @P0 LD.E R19, desc[UR36][R8.64+0xc] ;  /* 0x00000c2408130980 */ /* 0x0004e2000c101900 */
[----:B------:R-:W-:Y:S02]  /*5930*/  ISETP.NE.U32.AND P1, PT, R0, RZ, PT ;  /* 0x000000ff0000720c */ /* 0x000fe40003f25070 */
[----:B------:R-:W-:Y:S02]  /*5940*/  @P0 IADD3 R18, P3, PT, R18, 0x10, RZ ;  /* 0x0000001012120810 */ /* 0x000fe40007f7e0ff */
[----:B------:R-:W-:Y:S02]  /*5950*/  ISETP.NE.AND.EX P1, PT, RZ, RZ, PT, P1 ;  /* 0x000000ffff00720c */ /* 0x000fe40003f25310 */
[----:B------:R-:W-:Y:S01]  /*5960*/  @P0 IADD3 R12, P2, PT, R12, 0x10, RZ ;  /* 0x000000100c0c0810 */ /* 0x000fe20007f5e0ff */
[----:B------:R-:W-:-:S02]  /*5970*/  @P0 IMAD.X R31, RZ, RZ, R31, P3 ;  /* 0x000000ffff1f0224 */ /* 0x000fc400018e061f */
[----:B------:R-:W-:Y:S02]  /*5980*/  IMAD.MOV.U32 R6, RZ, RZ, R18 ;  /* 0x000000ffff067224 */ /* 0x000fe400078e0012 */
[----:B------:R-:W-:Y:S01]  /*5990*/  @P0 IMAD.X R29, RZ, RZ, R29, P2 ;  /* 0x000000ffff1d0224 */ /* 0x000fe200010e061d */
[----:B0-----:R-:W-:Y:S01]  /*59a0*/  MOV R7, R31 ;  /* 0x0000001f00077202 */ /* 0x001fe20000000f00 */
[----:B--2---:R-:W-:Y:S02]  /*59b0*/  IMAD.MOV.U32 R8, RZ, RZ, R12 ;  /* 0x000000ffff087224 */ /* 0x004fe400078e000c */
[----:B------:R-:W-:Y:S01]  /*59c0*/  IMAD.MOV.U32 R9, RZ, RZ, R29 ;  /* 0x000000ffff097224 */ /* 0x000fe200078e001d */
[----:B---3--:R1:W-:Y:S01]  /*59d0*/  @P0 STG.E desc[UR36][R10.64+0xc], R19 ;  /* 0x00000c130a000986 */ /* 0x0083e2000c101924 */
[----:B------:R-:W-:Y:S05]  /*59e0*/  @!P1 BRA `(.L_x_117) ;  /* 0x0000000000309947 */ /* 0x000fea0003800000 */
[----:B------:R-:W2:Y:S01]  /*59f0*/  LD.E R3, desc[UR36][R8.64] ;  /* 0x0000002408037980 */ /* 0x000ea2000c101900 */
[----:B------:R-:W-:-:S04]  /*5a00*/  ISETP.NE.U32.AND P0, PT, R0, 0x1, PT ;  /* 0x000000010000780c */ /* 0x000fc80003f05070 */
[----:B------:R-:W-:Y:S01]  /*5a10*/  ISETP.NE.AND.EX P0, PT, RZ, RZ, PT, P0 ;  /* 0x000000ffff00720c */ /* 0x000fe20003f05300 */
[----:B--2---:R3:W-:-:S12]  /*5a20*/  STG.E desc[UR36][R6.64], R3 ;  /* 0x0000000306007986 */ /* 0x0047d8000c101924 */
[----:B------:R-:W-:Y:S05]  /*5a30*/  @!P0 BRA `(.L_x_117) ;  /* 0x00000000001c8947 */ /* 0x000fea0003800000 */
[----:B---3--:R-:W2:Y:S01]  /*5a40*/  LD.E R3, desc[UR36][R8.64+0x4] ;  /* 0x0000042408037980 */ /* 0x008ea2000c101900 */
[----:B------:R-:W-:-:S04]  /*5a50*/  ISETP.NE.U32.AND P0, PT, R0, 0x2, PT ;  /* 0x000000020000780c */ /* 0x000fc80003f05070 */
[----:B------:R-:W-:Y:S01]  /*5a60*/  ISETP.NE.AND.EX P0, PT, RZ, RZ, PT, P0 ;  /* 0x000000ffff00720c */ /* 0x000fe20003f05300 */
[----:B--2---:R4:W-:-:S12]  /*5a70*/  STG.E desc[UR36][R6.64+0x4], R3 ;  /* 0x0000040306007986 */ /* 0x0049d8000c101924 */
[----:B------:R-:W-:Y:S05]  /*5a80*/  @!P0 BRA `(.L_x_117) ;  /* 0x0000000000088947 */ /* 0x000fea0003800000 */
[----:B------:R-:W2:Y:S04]  /*5a90*/  LD.E R9, desc[UR36][R8.64+0x8] ;  /* 0x0000082408097980 */ /* 0x000ea8000c101900 */
[----:B--2---:R0:W-:Y:S02]  /*5aa0*/  STG.E desc[UR36][R6.64+0x8], R9 ;  /* 0x0000080906007986 */ /* 0x0041e4000c101924 */
.L_x_117:
[----:B------:R-:W-:Y:S05]  /*5ab0*/  BSYNC.RECONVERGENT B0 ;  /* 0x0000000000007941 */ /* 0x000fea0003800200 */
.L_x_81:
[----:B------:R-:W-:-:S04]  /*5ac0*/  ISETP.NE.U32.AND P0, PT, R14, RZ, PT ;  /* 0x000000ff0e00720c */ /* 0x000fc80003f05070 */
[----:B------:R-:W-:-:S13]  /*5ad0*/  ISETP.NE.AND.EX P0, PT, R15, RZ, PT, P0 ;  /* 0x000000ff0f00720c */ /* 0x000fda0003f05300 */
[----:B------:R-:W-:Y:S05]  /*5ae0*/  @!P0 BREAK.RELIABLE B6 ;  /* 0x0000000000068942 */ /* 0x000fea0003800100 */
[----:B------:R-:W-:Y:S05]  /*5af0*/  @!P0 BRA `(.L_x_116) ;  /* 0x0000000000148947 */ /* 0x000fea0003800000 */
[----:B------:R-:W-:Y:S05]  /*5b00*/  BSYNC.RELIABLE B6 ;  /* 0x0000000000067941 */ /* 0x000fea0003800100 */
.L_x_80:
[----:B------:R-:W-:-:S04]  /*5b10*/  MOV R0, 0x188 ;  /* 0x0000018800007802 */ /* 0x000fc80000000f00 */
[----:B0-234-:R0:W2:Y:S03]  /*5b20*/  LDC.64 R6, c[0x4][R0] ;  /* 0x0100000000067b82 */ /* 0x01d0a60000000a00 */
[----:B------:R-:W-:-:S07]  /*5b30*/  LEPC R20, `(.L_x_116) ;  /* 0x000000001014794e */ /* 0x000fce0000000000 */
[----:B012---:R-:W-:Y:S05]  /*5b40*/  CALL.ABS.NOINC R6 ;  /* 0x0000000006007343 */ /* 0x007fea0003c00000 */
.L_x_116:
[----:B------:R-:W-:Y:S05]  /*5b50*/  BSYNC.RECONVERGENT B7 ;  /* 0x0000000000077941 */ /* 0x000fea0003800200 */
.L_x_79:
[----:B------:R-:W5:Y:S01]  /*5b60*/  LDCU.64 UR4, c[0x0][0x3b0] ;  /* 0x00007600ff0477ac */ /* 0x000f620008000a00 */
[----:B0-2---:R-:W0:Y:S01]  /*5b70*/  LDC.64 R8, c[0x0][0x3b0] ;  /* 0x0000ec00ff087b82 */ /* 0x005e220000000a00 */
[----:B------:R-:W2:Y:S01]  /*5b80*/  LDCU.64 UR6, c[0x0][0x380] ;  /* 0x00007000ff0677ac */ /* 0x000ea20008000a00 */
[----:B-----5:R-:W-:Y:S02]  /*5b90*/  IMAD R0, R23, UR4, RZ ;  /* 0x0000000417007c24 */ /* 0x020fe4000f8e02ff */
[----:B---34-:R-:W-:-:S04]  /*5ba0*/  IMAD.WIDE.U32 R6, R17, UR4, RZ ;  /* 0x0000000411067c25 */ /* 0x018fc8000f8e00ff */
[----:B------:R-:W-:Y:S01]  /*5bb0*/  IMAD R3, R17, UR5, R0 ;  /* 0x0000000511037c24 */ /* 0x000fe2000f8e0200 */
[----:B------:R-:W3:Y:S01]  /*5bc0*/  LDCU.64 UR4, c[0x0][0x3b0] ;  /* 0x00007600ff0477ac */ /* 0x000ee20008000a00 */
[----:B------:R-:W-:Y:S02]  /*5bd0*/  IMAD.SHL.U32 R4, R6, 0x4, RZ ;  /* 0x0000000406047824 */ /* 0x000fe400078e00ff */
[----:B------:R-:W-:-:S03]  /*5be0*/  IMAD.IADD R3, R7, 0x1, R3 ;  /* 0x0000000107037824 */ /* 0x000fc600078e0203 */
[----:B--2---:R-:W-:Y:S02]  /*5bf0*/  IADD3 R4, P0, PT, R4, UR6, RZ ;  /* 0x0000000604047c10 */ /* 0x004fe4000ff1e0ff */
[----:B------:R-:W-:Y:S02]  /*5c00*/  SHF.L.U64.HI R3, R6, 0x2, R3 ;  /* 0x0000000206037819 */ /* 0x000fe40000010203 */
[----:B0-----:R-:W-:Y:S02]  /*5c10*/  LEA R6, P1, R8, R4, 0x2 ;  /* 0x0000000408067211 */ /* 0x001fe400078210ff */
[----:B------:R-:W-:-:S04]  /*5c20*/  IADD3.X R5, PT, PT, R3, UR7, RZ, P0, !PT ;  /* 0x0000000703057c10 */ /* 0x000fc800087fe4ff */
[----:B------:R-:W-:Y:S01]  /*5c30*/  LEA.HI.X R7, R8, R5, R9, 0x2, P1 ;  /* 0x0000000508077211 */ /* 0x000fe200008f1409 */
[----:B------:R-:W2:Y:S04]  /*5c40*/  LDG.E R15, desc[UR36][R4.64] ;  /* 0x00000024040f7981 */ /* 0x000ea8000c1e1900 */
[----:B------:R-:W2:Y:S01]  /*5c50*/  LDG.E R0, desc[UR36][R6.64+-0x4] ;  /* 0xfffffc2406007981 */ /* 0x000ea2000c1e1900 */
[----:B------:R-:W-:Y:S01]  /*5c60*/  IMAD.MOV.U32 R8, RZ, RZ, 0x3ccccccd ;  /* 0x3ccccccdff087424 */ /* 0x000fe200078e00ff */
[----:B---3--:R-:W-:Y:S01]  /*5c70*/  ISETP.NE.U32.AND P0, PT, RZ, UR4, PT ;  /* 0x00000004ff007c0c */ /* 0x008fe2000bf05070 */
[----:B------:R-:W-:Y:S01]  /*5c80*/  IMAD.MOV.U32 R3, RZ, RZ, 0x42200000 ;  /* 0x42200000ff037424 */ /* 0x000fe200078e00ff */
[----:B------:R-:W-:Y:S02]  /*5c90*/  BSSY.RECONVERGENT B0, `(.L_x_121) ;  /* 0x000000e000007945 */ /* 0x000fe40003800200 */
[----:B------:R-:W-:Y:S01]  /*5ca0*/  ISETP.NE.AND.EX P0, PT, RZ, UR5, PT, P0 ;  /* 0x00000005ff007c0c */ /* 0x000fe2000bf05300 */
[----:B------:R-:W-:-:S04]  /*5cb0*/  FFMA R3, R8, -R3, 1 ;  /* 0x3f80000008037423 */ /* 0x000fc80000000803 */
[----:B------:R-:W-:Y:S01]  /*5cc0*/  FFMA R3, R3, R8, 0.025000000372529029846 ;  /* 0x3ccccccd03037423 */ /* 0x000fe20000000008 */
[----:B--2---:R-:W-:-:S04]  /*5cd0*/  FADD R0, -R15, R0 ;  /* 0x000000000f007221 */ /* 0x004fc80000000100 */
[----:B------:R-:W0:Y:S01]  /*5ce0*/  FCHK P1, R0, 40 ;  /* 0x4220000000007902 */ /* 0x000e220000020000 */
[----:B------:R-:W-:-:S04]  /*5cf0*/  FFMA R8, R0, R3, RZ ;  /* 0x0000000300087223 */ /* 0x000fc800000000ff */
[----:B------:R-:W-:-:S04]  /*5d00*/  FFMA R6, R8, -40, R0 ;  /* 0xc220000008067823 */ /* 0x000fc80000000000 */
[----:B------:R-:W-:Y:S01]  /*5d10*/  FFMA R8, R3, R6, R8 ;  /* 0x0000000603087223 */ /* 0x000fe20000000008 */
[----:B0-----:R-:W-:Y:S06]  /*5d20*/  @!P1 BRA `(.L_x_122) ;  /* 0x0000000000109947 */ /* 0x001fec0003800000 */
[----:B------:R-:W-:Y:S01]  /*5d30*/  IMAD.MOV.U32 R3, RZ, RZ, 0x42200000 ;  /* 0x42200000ff037424 */ /* 0x000fe200078e00ff */
[----:B------:R-:W-:-:S07]  /*5d40*/  MOV R14, 0x5d60 ;  /* 0x00005d60000e7802 */ /* 0x000fce0000000f00 */
[----:B-1----:R-:W-:Y:S05]  /*5d50*/  CALL.REL.NOINC `($__internal_1_$__cuda_sm3x_div_rn_noftz_f32_slowpath) ;  /* 0x0000002000b07944 */ /* 0x002fea0003c00000 */
[----:B------:R-:W-:-:S07]  /*5d60*/  IMAD.MOV.U32 R8, RZ, RZ, R3 ;  /* 0x000000ffff087224 */ /* 0x000fce00078e0003 */
.L_x_122:
[----:B------:R-:W-:Y:S05]  /*5d70*/  BSYNC.RECONVERGENT B0 ;  /* 0x0000000000007941 */ /* 0x000fea0003800200 */
.L_x_121:
[----:B------:R-:W0:Y:S01]  /*5d80*/  LDCU.64 UR4, c[0x0][0x3b0] ;  /* 0x00007600ff0477ac */ /* 0x000e220008000a00 */
[----:B-1----:R-:W-:Y:S02]  /*5d90*/  HFMA2 R10, -RZ, RZ, 0, 0 ;  /* 0x00000000ff0a7431 */ /* 0x002fe400000001ff */
[----:B------:R-:W-:Y:S01]  /*5da0*/  IMAD.MOV.U32 R12, RZ, RZ, RZ ;  /* 0x000000ffff0c7224 */ /* 0x000fe200078e00ff */
[----:B0-----:R-:W0:Y:S01]  /*5db0*/  I2F.U64 R9, UR4 ;  /* 0x0000000400097d12 */ /* 0x001e220008301000 */
[----:B------:R-:W-:Y:S05]  /*5dc0*/  @!P0 BRA `(.L_x_123) ;  /* 0x0000001800d48947 */ /* 0x000fea0003800000 */
[----:B------:R-:W1:Y:S01]  /*5dd0*/  LDCU.64 UR4, c[0x0][0x3b0] ;  /* 0x00007600ff0477ac */ /* 0x000e620008000a00 */
[----:B------:R-:W-:Y:S01]  /*5de0*/  ISETP.NE.U32.AND P0, PT, R25, RZ, PT ;  /* 0x000000ff1900720c */ /* 0x000fe20003f05070 */
[----:B------:R-:W-:Y:S01]  /*5df0*/  BSSY.RECONVERGENT B1, `(.L_x_124) ;  /* 0x0000125000017945 */ /* 0x000fe20003800200 */
[----:B------:R-:W-:Y:S02]  /*5e00*/  IMAD.MOV.U32 R3, RZ, RZ, RZ ;  /* 0x000000ffff037224 */ /* 0x000fe400078e00ff */
[----:B------:R-:W-:Y:S02]  /*5e10*/  IMAD.MOV.U32 R0, RZ, RZ, RZ ;  /* 0x000000ffff007224 */ /* 0x000fe400078e00ff */
[----:B------:R-:W-:Y:S02]  /*5e20*/  IMAD.MOV.U32 R7, RZ, RZ, RZ ;  /* 0x000000ffff077224 */ /* 0x000fe400078e00ff */
[----:B------:R-:W-:Y:S01]  /*5e30*/  IMAD.MOV.U32 R12, RZ, RZ, RZ ;  /* 0x000000ffff0c7224 */ /* 0x000fe200078e00ff */
[----:B-1----:R-:W-:-:S04]  /*5e40*/  UIADD3 URZ, UP0, UPT, UR4, -0x1, URZ ;  /* 0xffffffff04ff7890 */ /* 0x002fc8000ff1e0ff */
[----:B------:R-:W-:-:S06]  /*5e50*/  UIADD3.X UR4, UPT, UPT, UR5, -0x1, URZ, UP0, !UPT ;  /* 0xffffffff05047890 */ /* 0x000fcc00087fe4ff */
[----:B------:R-:W-:-:S13]  /*5e60*/  ISETP.NE.AND.EX P0, PT, RZ, UR4, PT, P0 ;  /* 0x00000004ff007c0c */ /* 0x000fda000bf05300 */
[----:B------:R-:W-:Y:S05]  /*5e70*/  @!P0 BRA `(.L_x_125) ;  /* 0x0000001000708947 */ /* 0x000fea0003800000 */
[----:B------:R-:W-:Y:S01]  /*5e80*/  BSSY.RECONVERGENT B0, `(.L_x_126) ;  /* 0x0000119000007945 */ /* 0x000fe20003800200 */
[----:B------:R-:W-:Y:S01]  /*5e90*/  IMAD.MOV.U32 R3, RZ, RZ, RZ ;  /* 0x000000ffff037224 */ /* 0x000fe200078e00ff */
[----:B------:R-:W-:-:S07]  /*5ea0*/  CS2R R10, SRZ ;  /* 0x00000000000a7805 */ /* 0x000fce000001ff00 */
.L_x_144:
[----:B------:R-:W-:-:S04]  /*5eb0*/  LEA R6, P0, R11, R4, 0x2 ;  /* 0x000000040b067211 */ /* 0x000fc800078010ff */
[----:B------:R-:W-:-:S05]  /*5ec0*/  LEA.HI.X R7, R11, R5, R10, 0x2, P0 ;  /* 0x000000050b077211 */ /* 0x000fca00000f140a */
[----:B--2---:R-:W2:Y:S01]  /*5ed0*/  LDG.E R0, desc[UR36][R6.64] ;  /* 0x0000002406007981 */ /* 0x004ea2000c1e1900 */
[----:B------:R-:W-:Y:S01]  /*5ee0*/  FADD R13, R8, R15 ;  /* 0x0000000f080d7221 */ /* 0x000fe20000000000 */
[----:B------:R-:W-:Y:S04]  /*5ef0*/  BSSY.RECONVERGENT B4, `(.L_x_127) ;  /* 0x0000084000047945 */ /* 0x000fe80003800200 */
[----:B--2---:R-:W-:-:S13]  /*5f00*/  FSETP.GTU.AND P0, PT, R0, R13, PT ;  /* 0x0000000d0000720b */ /* 0x004fda0003f0c000 */
[----:B------:R-:W-:Y:S02]  /*5f10*/  @!P0 IMAD.MOV.U32 R13, RZ, RZ, R15 ;  /* 0x000000ffff0d8224 */ /* 0x000fe400078e000f */
[----:B---3--:R-:W-:Y:S01]  /*5f20*/  @!P0 FADD R19, R3, 1 ;  /* 0x3f80000003138421 */ /* 0x008fe20000000000 */
[----:B-1--4-:R-:W-:Y:S06]  /*5f30*/  @!P0 BRA `(.L_x_128) ;  /* 0x0000000400fc8947 */ /* 0x012fec0003800000 */
[----:B------:R-:W1:Y:S01]  /*5f40*/  MUFU.RCP R15, R8 ;  /* 0x00000008000f7308 */ /* 0x000e620000001000 */
[----:B------:R-:W-:Y:S07]  /*5f50*/  BSSY.RECONVERGENT B5, `(.L_x_129) ;  /* 0x000000d000057945 */ /* 0x000fee0003800200 */
[----:B------:R-:W2:Y:S01]  /*5f60*/  FCHK P0, R3, R8 ;  /* 0x0000000803007302 */ /* 0x000ea20000000000 */
[----:B-1----:R-:W-:-:S04]  /*5f70*/  FFMA R0, R15, -R8, 1 ;  /* 0x3f8000000f007423 */ /* 0x002fc80000000808 */
[----:B------:R-:W-:-:S04]  /*5f80*/  FFMA R0, R15, R0, R15 ;  /* 0x000000000f007223 */ /* 0x000fc8000000000f */
[----:B------:R-:W-:-:S04]  /*5f90*/  FFMA R14, R0, R3, RZ ;  /* 0x00000003000e7223 */ /* 0x000fc800000000ff */
[----:B------:R-:W-:-:S04]  /*5fa0*/  FFMA R15, R14, -R8, R3 ;  /* 0x800000080e0f7223 */ /* 0x000fc80000000003 */
[----:B------:R-:W-:Y:S01]  /*5fb0*/  FFMA R14, R0, R15, R14 ;  /* 0x0000000f000e7223 */ /* 0x000fe2000000000e */
[----:B--2---:R-:W-:Y:S06]  /*5fc0*/  @!P0 BRA `(.L_x_130) ;  /* 0x0000000000148947 */ /* 0x004fec0003800000 */
[----:B------:R-:W-:Y:S01]  /*5fd0*/  IMAD.MOV.U32 R0, RZ, RZ, R3 ;  /* 0x000000ffff007224 */ /* 0x000fe200078e0003 */
[----:B------:R-:W-:Y:S02]  /*5fe0*/  MOV R3, R8 ;  /* 0x0000000800037202 */ /* 0x000fe40000000f00 */
[----:B------:R-:W-:-:S07]  /*5ff0*/  MOV R14, 0x6010 ;  /* 0x00006010000e7802 */ /* 0x000fce0000000f00 */
[----:B0-----:R-:W-:Y:S05]  /*6000*/  CALL.REL.NOINC `($__internal_1_$__cuda_sm3x_div_rn_noftz_f32_slowpath) ;  /* 0x0000002000047944 */ /* 0x001fea0003c00000 */
[----:B------:R-:W-:-:S07]  /*6010*/  IMAD.MOV.U32 R14, RZ, RZ, R3 ;  /* 0x000000ffff0e7224 */ /* 0x000fce00078e0003 */
.L_x_130:
[----:B------:R-:W-:Y:S05]  /*6020*/  BSYNC.RECONVERGENT B5 ;  /* 0x0000000000057941 */ /* 0x000fea0003800200 */
.L_x_129:
[----:B0-----:R-:W0:Y:S01]  /*6030*/  MUFU.RCP R0, R9 ;  /* 0x0000000900007308 */ /* 0x001e220000001000 */
[----:B------:R-:W-:Y:S07]  /*6040*/  BSSY.RECONVERGENT B5, `(.L_x_131) ;  /* 0x000000d000057945 */ /* 0x000fee0003800200 */
[----:B------:R-:W1:Y:S01]  /*6050*/  FCHK P0, R14, R9 ;  /* 0x000000090e007302 */ /* 0x000e620000000000 */
[----:B0-----:R-:W-:-:S04]  /*6060*/  FFMA R3, -R9, R0, 1 ;  /* 0x3f80000009037423 */ /* 0x001fc80000000100 */
[----:B------:R-:W-:-:S04]  /*6070*/  FFMA R0, R0, R3, R0 ;  /* 0x0000000300007223 */ /* 0x000fc80000000000 */
[----:B------:R-:W-:-:S04]  /*6080*/  FFMA R3, R0, R14, RZ ;  /* 0x0000000e00037223 */ /* 0x000fc800000000ff */
[----:B------:R-:W-:-:S04]  /*6090*/  FFMA R18, -R9, R3, R14 ;  /* 0x0000000309127223 */ /* 0x000fc8000000010e */
[----:B------:R-:W-:Y:S01]  /*60a0*/  FFMA R15, R0, R18, R3 ;  /* 0x00000012000f7223 */ /* 0x000fe20000000003 */
[----:B-1----:R-:W-:Y:S06]  /*60b0*/  @!P0 BRA `(.L_x_132) ;  /* 0x0000000000148947 */ /* 0x002fec0003800000 */
[----:B------:R-:W-:Y:S01]  /*60c0*/  IMAD.MOV.U32 R0, RZ, RZ, R14 ;  /* 0x000000ffff007224 */ /* 0x000fe200078e000e */
[----:B------:R-:W-:Y:S01]  /*60d0*/  MOV R14, 0x6100 ;  /* 0x00006100000e7802 */ /* 0x000fe20000000f00 */
[----:B------:R-:W-:-:S07]  /*60e0*/  IMAD.MOV.U32 R3, RZ, RZ, R9 ;  /* 0x000000ffff037224 */ /* 0x000fce00078e0009 */
[----:B------:R-:W-:Y:S05]  /*60f0*/  CALL.REL.NOINC `($__internal_1_$__cuda_sm3x_div_rn_noftz_f32_slowpath) ;  /* 0x0000001c00c87944 */ /* 0x000fea0003c00000 */
[----:B------:R-:W-:-:S07]  /*6100*/  IMAD.MOV.U32 R15, RZ, RZ, R3 ;  /* 0x000000ffff0f7224 */ /* 0x000fce00078e0003 */
.L_x_132:
[----:B------:R-:W-:Y:S05]  /*6110*/  BSYNC.RECONVERGENT B5 ;  /* 0x0000000000057941 */ /* 0x000fea0003800200 */
.L_x_131:
[----:B------:R-:W0:Y:S01]  /*6120*/  F2F.F64.F32 R14, R15 ;  /* 0x0000000f000e7310 */ /* 0x000e220000201800 */
[----:B------:R-:W-:Y:S01]  /*6130*/  BSSY.RECONVERGENT B2, `(.L_x_133) ;  /* 0x0000055000027945 */ /* 0x000fe20003800200 */
[----:B0-----:R-:W-:Y:S01]  /*6140*/  ISETP.GT.AND P0, PT, R15, 0xfffff, PT ;  /* 0x000fffff0f00780c */ /* 0x001fe20003f04270 */
[--C-:B------:R-:W-:Y:S02]  /*6150*/  IMAD.MOV.U32 R18, RZ, RZ, R14.reuse ;  /* 0x000000ffff127224 */ /* 0x100fe400078e000e */
[--C-:B------:R-:W-:Y:S02]  /*6160*/  IMAD.MOV.U32 R19, RZ, RZ, R15.reuse ;  /* 0x000000ffff137224 */ /* 0x100fe400078e000f */
[----:B------:R-:W-:Y:S02]  /*6170*/  IMAD.MOV.U32 R0, RZ, RZ, R15 ;  /* 0x000000ffff007224 */ /* 0x000fe400078e000f */
[----:B------:R-:W-:-:S06]  /*6180*/  IMAD.MOV.U32 R20, RZ, RZ, R14 ;  /* 0x000000ffff147224 */ /* 0x000fcc00078e000e */
[----:B------:R-:W-:-:S10]  /*6190*/  @!P0 DMUL R18, R14, 1.80143985094819840000e+16 ;  /* 0x435000000e128828 */ /* 0x000fd40000000000 */
[----:B------:R-:W-:Y:S01]  /*61a0*/  @!P0 MOV R0, R19 ;  /* 0x0000001300008202 */ /* 0x000fe20000000f00 */
[----:B------:R-:W-:-:S04]  /*61b0*/  @!P0 IMAD.MOV.U32 R20, RZ, RZ, R18 ;  /* 0x000000ffff148224 */ /* 0x000fc800078e0012 */
[----:B------:R-:W-:-:S05]  /*61c0*/  VIADD R3, R0, 0xffffffff ;  /* 0xffffffff00037836 */ /* 0x000fca0000000000 */
[----:B------:R-:W-:Y:S01]  /*61d0*/  ISETP.GT.U32.AND P1, PT, R3, 0x7feffffe, PT ;  /* 0x7feffffe0300780c */ /* 0x000fe20003f24070 */
[----:B------:R-:W-:Y:S02]  /*61e0*/  IMAD.MOV.U32 R3, RZ, RZ, -0x3ff ;  /* 0xfffffc01ff037424 */ /* 0x000fe400078e00ff */
[----:B------:R-:W-:-:S10]  /*61f0*/  @!P0 IMAD.MOV.U32 R3, RZ, RZ, -0x435 ;  /* 0xfffffbcbff038424 */ /* 0x000fd400078e00ff */
[----:B------:R-:W-:Y:S05]  /*6200*/  @P1 BRA `(.L_x_134) ;  /* 0x0000000400041947 */ /* 0x000fea0003800000 */
[----:B------:R-:W-:Y:S01]  /*6210*/  LOP3.LUT R18, R0, 0xfffff, RZ, 0xc0, !PT ;  /* 0x000fffff00127812 */ /* 0x000fe200078ec0ff */
[----:B------:R-:W-:Y:S01]  /*6220*/  IMAD.MOV.U32 R32, RZ, RZ, -0x748574fc ;  /* 0x8b7a8b04ff207424 */ /* 0x000fe200078e00ff */
[----:B------:R-:W-:Y:S01]  /*6230*/  UMOV UR4, 0x3ae80f1e ;  /* 0x3ae80f1e00047882 */ /* 0x000fe20000000000 */
[----:B------:R-:W-:Y:S01]  /*6240*/  IMAD.MOV.U32 R33, RZ, RZ, 0x3ed0ee25 ;  /* 0x3ed0ee25ff217424 */ /* 0x000fe200078e00ff */
[----:B------:R-:W-:Y:S01]  /*6250*/  LOP3.LUT R19, R18, 0x3ff00000, RZ, 0xfc, !PT ;  /* 0x3ff0000012137812 */ /* 0x000fe200078efcff */
[----:B------:R-:W-:Y:S01]  /*6260*/  IMAD.MOV.U32 R18, RZ, RZ, R20 ;  /* 0x000000ffff127224 */ /* 0x000fe200078e0014 */
[----:B------:R-:W-:Y:S01]  /*6270*/  UMOV UR5, 0x3eb1380b ;  /* 0x3eb1380b00057882 */ /* 0x000fe20000000000 */
[----:B------:R-:W-:Y:S01]  /*6280*/  IMAD.MOV.U32 R20, RZ, RZ, RZ ;  /* 0x000000ffff147224 */ /* 0x000fe200078e00ff */
[----:B------:R-:W-:Y:S01]  /*6290*/  ISETP.GE.U32.AND P0, PT, R19, 0x3ff6a09f, PT ;  /* 0x3ff6a09f1300780c */ /* 0x000fe20003f06070 */
[----:B------:R-:W-:Y:S01]  /*62a0*/  IMAD.MOV.U32 R37, RZ, RZ, 0x43300000 ;  /* 0x43300000ff257424 */ /* 0x000fe200078e00ff */
[----:B------:R-:W-:Y:S01]  /*62b0*/  LEA.HI R3, R0, R3, RZ, 0xc ;  /* 0x0000000300037211 */ /* 0x000fe200078f60ff */
[----:B------:R-:W-:Y:S01]  /*62c0*/  UMOV UR6, 0x80000000 ;  /* 0x8000000000067882 */ /* 0x000fe20000000000 */
[----:B------:R-:W-:-:S09]  /*62d0*/  UMOV UR7, 0x43300000 ;  /* 0x4330000000077882 */ /* 0x000fd20000000000 */
[----:B------:R-:W-:Y:S02]  /*62e0*/  @P0 VIADD R21, R19, 0xfff00000 ;  /* 0xfff0000013150836 */ /* 0x000fe40000000000 */
[----:B------:R-:W-:-:S03]  /*62f0*/  @P0 VIADD R3, R3, 0x1 ;  /* 0x0000000103030836 */ /* 0x000fc60000000000 */
[----:B------:R-:W-:Y:S02]  /*6300*/  @P0 MOV R19, R21 ;  /* 0x0000001500130202 */ /* 0x000fe40000000f00 */
[----:B------:R-:W-:-:S04]  /*6310*/  LOP3.LUT R36, R3, 0x80000000, RZ, 0x3c, !PT ;  /* 0x8000000003247812 */ /* 0x000fc800078e3cff */
[C---:B------:R-:W-:Y:S02]  /*6320*/  DADD R30, R18.reuse, 1 ;  /* 0x3ff00000121e7429 */ /* 0x040fe40000000000 */
[----:B------:R-:W-:-:S04]  /*6330*/  DADD R18, R18, -1 ;  /* 0xbff0000012127429 */ /* 0x000fc80000000000 */
[----:B------:R-:W0:Y:S02]  /*6340*/  MUFU.RCP64H R21, R31 ;  /* 0x0000001f00157308 */ /* 0x000e240000001800 */
[----:B0-----:R-:W-:-:S08]  /*6350*/  DFMA R26, -R30, R20, 1 ;  /* 0x3ff000001e1a742b */ /* 0x001fd00000000114 */
[----:B------:R-:W-:-:S08]  /*6360*/  DFMA R26, R26, R26, R26 ;  /* 0x0000001a1a1a722b */ /* 0x000fd0000000001a */
[----:B------:R-:W-:-:S08]  /*6370*/  DFMA R20, R20, R26, R20 ;  /* 0x0000001a1414722b */ /* 0x000fd00000000014 */
[----:B------:R-:W-:-:S08]  /*6380*/  DMUL R26, R18, R20 ;  /* 0x00000014121a7228 */ /* 0x000fd00000000000 */
[----:B------:R-:W-:-:S08]  /*6390*/  DFMA R26, R18, R20, R26 ;  /* 0x00000014121a722b */ /* 0x000fd0000000001a */
[----:B------:R-:W-:Y:S02]  /*63a0*/  DMUL R28, R26, R26 ;  /* 0x0000001a1a1c7228 */ /* 0x000fe40000000000 */
[----:B------:R-:W-:-:S06]  /*63b0*/  DADD R34, R18, -R26 ;  /* 0x0000000012227229 */ /* 0x000fcc000000081a */
[----:B------:R-:W-:Y:S01]  /*63c0*/  DFMA R30, R28, UR4, R32 ;  /* 0x000000041c1e7c2b */ /* 0x000fe20008000020 */
[----:B------:R-:W-:Y:S01]  /*63d0*/  UMOV UR4, 0x9f02676f ;  /* 0x9f02676f00047882 */ /* 0x000fe20000000000 */
[----:B------:R-:W-:Y:S01]  /*63e0*/  UMOV UR5, 0x3ef3b266 ;  /* 0x3ef3b26600057882 */ /* 0x000fe20000000000 */
[----:B------:R-:W-:-:S05]  /*63f0*/  DADD R34, R34, R34 ;  /* 0x0000000022227229 */ /* 0x000fca0000000022 */
[----:B------:R-:W-:Y:S01]  /*6400*/  DFMA R30, R28, R30, UR4 ;  /* 0x000000041c1e7e2b */ /* 0x000fe2000800001e */
[----:B------:R-:W-:Y:S01]  /*6410*/  UMOV UR4, 0xa9ab0956 ;  /* 0xa9ab095600047882 */ /* 0x000fe20000000000 */
[----:B------:R-:W-:Y:S01]  /*6420*/  UMOV UR5, 0x3f1745cb ;  /* 0x3f1745cb00057882 */ /* 0x000fe20000000000 */
[----:B------:R-:W-:-:S05]  /*6430*/  DFMA R34, R18, -R26, R34 ;  /* 0x8000001a1222722b */ /* 0x000fca0000000022 */
[----:B------:R-:W-:Y:S01]  /*6440*/  DFMA R30, R28, R30, UR4 ;  /* 0x000000041c1e7e2b */ /* 0x000fe2000800001e */
[----:B------:R-:W-:Y:S01]  /*6450*/  UMOV UR4, 0x2d1b5154 ;  /* 0x2d1b515400047882 */ /* 0x000fe20000000000 */
[----:B------:R-:W-:Y:S01]  /*6460*/  UMOV UR5, 0x3f3c71c7 ;  /* 0x3f3c71c700057882 */ /* 0x000fe20000000000 */
[----:B------:R-:W-:-:S05]  /*6470*/  DMUL R34, R20, R34 ;  /* 0x0000002214227228 */ /* 0x000fca0000000000 */
[----:B------:R-:W-:Y:S01]  /*6480*/  DFMA R30, R28, R30, UR4 ;  /* 0x000000041c1e7e2b */ /* 0x000fe2000800001e */
[----:B------:R-:W-:Y:S01]  /*6490*/  UMOV UR4, 0x923be72d ;  /* 0x923be72d00047882 */ /* 0x000fe20000000000 */
[----:B------:R-:W-:-:S06]  /*64a0*/  UMOV UR5, 0x3f624924 ;  /* 0x3f62492400057882 */ /* 0x000fcc0000000000 */
[----:B------:R-:W-:Y:S01]  /*64b0*/  DFMA R32, R28, R30, UR4 ;  /* 0x000000041c207e2b */ /* 0x000fe2000800001e */
[----:B------:R-:W-:Y:S01]  /*64c0*/  UMOV UR4, 0x9999a3c4 ;  /* 0x9999a3c400047882 */ /* 0x000fe20000000000 */
[----:B------:R-:W-:Y:S01]  /*64d0*/  UMOV UR5, 0x3f899999 ;  /* 0x3f89999900057882 */ /* 0x000fe20000000000 */
[----:B------:R-:W-:Y:S01]  /*64e0*/  DADD R30, R36, -UR6 ;  /* 0x80000006241e7e29 */ /* 0x000fe20008000000 */
[----:B------:R-:W-:Y:S01]  /*64f0*/  UMOV UR6, 0xfefa39ef ;  /* 0xfefa39ef00067882 */ /* 0x000fe20000000000 */
[----:B------:R-:W-:-:S03]  /*6500*/  UMOV UR7, 0x3fe62e42 ;  /* 0x3fe62e4200077882 */ /* 0x000fc60000000000 */
[----:B------:R-:W-:Y:S01]  /*6510*/  DFMA R32, R28, R32, UR4 ;  /* 0x000000041c207e2b */ /* 0x000fe20008000020 */
[----:B------:R-:W-:Y:S01]  /*6520*/  UMOV UR4, 0x55555554 ;  /* 0x5555555400047882 */ /* 0x000fe20000000000 */
[----:B------:R-:W-:Y:S01]  /*6530*/  UMOV UR5, 0x3fb55555 ;  /* 0x3fb5555500057882 */ /* 0x000fe20000000000 */
[----:B------:R-:W-:-:S05]  /*6540*/  DFMA R18, R30, UR6, R26 ;  /* 0x000000061e127c2b */ /* 0x000fca000800001a */
[----:B------:R-:W-:Y:S01]  /*6550*/  DFMA R32, R28, R32, UR4 ;  /* 0x000000041c207e2b */ /* 0x000fe20008000020 */
[----:B------:R-:W-:Y:S01]  /*6560*/  UMOV UR4, 0xfefa39ef ;  /* 0xfefa39ef00047882 */ /* 0x000fe20000000000 */
[----:B------:R-:W-:Y:S02]  /*6570*/  UMOV UR5, 0x3fe62e42 ;  /* 0x3fe62e4200057882 */ /* 0x000fe40000000000 */
[----:B------:R-:W-:Y:S01]  /*6580*/  DFMA R36, R30, -UR4, R18 ;  /* 0x800000041e247c2b */ /* 0x000fe20008000012 */
[----:B------:R-:W-:Y:S01]  /*6590*/  UMOV UR4, 0x3b39803f ;  /* 0x3b39803f00047882 */ /* 0x000fe20000000000 */
[----:B------:R-:W-:Y:S02]  /*65a0*/  UMOV UR5, 0x3c7abc9e ;  /* 0x3c7abc9e00057882 */ /* 0x000fe40000000000 */
[----:B------:R-:W-:-:S04]  /*65b0*/  DMUL R32, R28, R32 ;  /* 0x000000201c207228 */ /* 0x000fc80000000000 */
[----:B------:R-:W-:-:S04]  /*65c0*/  DADD R36, -R26, R36 ;  /* 0x000000001a247229 */ /* 0x000fc80000000124 */
[----:B------:R-:W-:-:S08]  /*65d0*/  DFMA R32, R26, R32, R34 ;  /* 0x000000201a20722b */ /* 0x000fd00000000022 */
[----:B------:R-:W-:-:S08]  /*65e0*/  DADD R32, R32, -R36 ;  /* 0x0000000020207229 */ /* 0x000fd00000000824 */
[----:B------:R-:W-:-:S08]  /*65f0*/  DFMA R32, R30, UR4, R32 ;  /* 0x000000041e207c2b */ /* 0x000fd00008000020 */
[----:B------:R-:W-:Y:S01]  /*6600*/  DADD R18, R18, R32 ;  /* 0x0000000012127229 */ /* 0x000fe20000000020 */
[----:B------:R-:W-:Y:S10]  /*6610*/  BRA `(.L_x_135) ;  /* 0x0000000000187947 */ /* 0x000ff40003800000 */
.L_x_134:
[----:B------:R-:W-:Y:S01]  /*6620*/  IMAD.MOV.U32 R20, RZ, RZ, 0x0 ;  /* 0x00000000ff147424 */ /* 0x000fe200078e00ff */
[----:B------:R-:W-:Y:S01]  /*6630*/  LOP3.LUT P0, RZ, R19, 0x7fffffff, RZ, 0xc0, !PT ;  /* 0x7fffffff13ff7812 */ /* 0x000fe2000780c0ff */
[----:B------:R-:W-:-:S06]  /*6640*/  IMAD.MOV.U32 R21, RZ, RZ, 0x7ff00000 ;  /* 0x7ff00000ff157424 */ /* 0x000fcc00078e00ff */
[----:B------:R-:W-:-:S10]  /*6650*/  DFMA R20, R18, R20, +INF ;  /* 0x7ff000001214742b */ /* 0x000fd40000000014 */
[----:B------:R-:W-:Y:S02]  /*6660*/  FSEL R18, R20, RZ, P0 ;  /* 0x000000ff14127208 */ /* 0x000fe40000000000 */
[----:B------:R-:W-:-:S07]  /*6670*/  FSEL R19, R21, -QNAN , P0 ;  /* 0xfff0000015137808 */ /* 0x000fce0000000000 */
.L_x_135:
[----:B------:R-:W-:Y:S05]  /*6680*/  BSYNC.RECONVERGENT B2 ;  /* 0x0000000000027941 */ /* 0x000fea0003800200 */
.L_x_133:
[----:B------:R-:W-:Y:S01]  /*6690*/  UMOV UR4, 0xffda0d24 ;  /* 0xffda0d2400047882 */ /* 0x000fe20000000000 */
[----:B------:R-:W-:Y:S01]  /*66a0*/  UMOV UR5, 0x3c7777d0 ;  /* 0x3c7777d000057882 */ /* 0x000fe20000000000 */
[----:B------:R-:W0:Y:S01]  /*66b0*/  F2F.F64.F32 R26, R12 ;  /* 0x0000000c001a7310 */ /* 0x000e220000201800 */
[----:B------:R-:W-:Y:S01]  /*66c0*/  DMUL R20, R18, UR4 ;  /* 0x0000000412147c28 */ /* 0x000fe20008000000 */
[----:B------:R-:W-:Y:S01]  /*66d0*/  UMOV UR4, 0x652b82fe ;  /* 0x652b82fe00047882 */ /* 0x000fe20000000000 */
[----:B------:R-:W-:-:S06]  /*66e0*/  UMOV UR5, 0x3ff71547 ;  /* 0x3ff7154700057882 */ /* 0x000fcc0000000000 */
[----:B------:R-:W-:Y:S01]  /*66f0*/  DFMA R20, R18, UR4, R20 ;  /* 0x0000000412147c2b */ /* 0x000fe20008000014 */
[----:B------:R-:W-:-:S07]  /*6700*/  MOV R19, 0x3f800000 ;  /* 0x3f80000000137802 */ /* 0x000fce0000000f00 */
[----:B0-----:R-:W-:-:S06]  /*6710*/  DFMA R20, R14, R20, R26 ;  /* 0x000000140e14722b */ /* 0x001fcc000000001a */
[----:B------:R1:W2:Y:S05]  /*6720*/  F2F.F32.F64 R12, R20 ;  /* 0x00000014000c7310 */ /* 0x0002aa0000301000 */
.L_x_128:
[----:B------:R-:W-:Y:S05]  /*6730*/  BSYNC.RECONVERGENT B4 ;  /* 0x0000000000047941 */ /* 0x000fea0003800200 */
.L_x_127:
[----:B------:R-:W3:Y:S01]  /*6740*/  LDG.E R6, desc[UR36][R6.64+0x4] ;  /* 0x0000042406067981 */ /* 0x000ee2000c1e1900 */
[----:B------:R-:W-:Y:S01]  /*6750*/  FADD R15, R13, R8 ;  /* 0x000000080d0f7221 */ /* 0x000fe20000000000 */
[----:B------:R-:W-:Y:S04]  /*6760*/  BSSY.RECONVERGENT B4, `(.L_x_136) ;  /* 0x0000083000047945 */ /* 0x000fe80003800200 */
[----:B---3--:R-:W-:-:S13]  /*6770*/  FSETP.GTU.AND P0, PT, R6, R15, PT ;  /* 0x0000000f0600720b */ /* 0x008fda0003f0c000 */
[----:B------:R-:W-:Y:S02]  /*6780*/  @!P0 IMAD.MOV.U32 R15, RZ, RZ, R13 ;  /* 0x000000ffff0f8224 */ /* 0x000fe400078e000d */
[----:B------:R-:W-:Y:S01]  /*6790*/  @!P0 FADD R3, R19, 1 ;  /* 0x3f80000013038421 */ /* 0x000fe20000000000 */
[----:B------:R-:W-:Y:S06]  /*67a0*/  @!P0 BRA `(.L_x_137) ;  /* 0x0000000400f88947 */ /* 0x000fec0003800000 */
[----:B------:R-:W3:Y:S01]  /*67b0*/  MUFU.RCP R3, R8 ;  /* 0x0000000800037308 */ /* 0x000ee20000001000 */
[----:B------:R-:W-:Y:S07]  /*67c0*/  BSSY.RECONVERGENT B5, `(.L_x_138) ;  /* 0x000000d000057945 */ /* 0x000fee0003800200 */
[----:B------:R-:W4:Y:S01]  /*67d0*/  FCHK P0, R19, R8 ;  /* 0x0000000813007302 */ /* 0x000f220000000000 */
[----:B---3--:R-:W-:-:S04]  /*67e0*/  FFMA R0, R3, -R8, 1 ;  /* 0x3f80000003007423 */ /* 0x008fc80000000808 */
[----:B------:R-:W-:-:S04]  /*67f0*/  FFMA R0, R3, R0, R3 ;  /* 0x0000000003007223 */ /* 0x000fc80000000003 */
[----:B------:R-:W-:-:S04]  /*6800*/  FFMA R6, R0, R19, RZ ;  /* 0x0000001300067223 */ /* 0x000fc800000000ff */
[----:B------:R-:W-:-:S04]  /*6810*/  FFMA R3, R6, -R8, R19 ;  /* 0x8000000806037223 */ /* 0x000fc80000000013 */
[----:B------:R-:W-:Y:S01]  /*6820*/  FFMA R6, R0, R3, R6 ;  /* 0x0000000300067223 */ /* 0x000fe20000000006 */
[----:B----4-:R-:W-:Y:S06]  /*6830*/  @!P0 BRA `(.L_x_139) ;  /* 0x0000000000148947 */ /* 0x010fec0003800000 */
[----:B------:R-:W-:Y:S01]  /*6840*/  IMAD.MOV.U32 R0, RZ, RZ, R19 ;  /* 0x000000ffff007224 */ /* 0x000fe200078e0013 */
[----:B------:R-:W-:Y:S01]  /*6850*/  MOV R14, 0x6880 ;  /* 0x00006880000e7802 */ /* 0x000fe20000000f00 */
[----:B------:R-:W-:-:S07]  /*6860*/  IMAD.MOV.U32 R3, RZ, RZ, R8 ;  /* 0x000000ffff037224 */ /* 0x000fce00078e0008 */
[----:B012---:R-:W-:Y:S05]  /*6870*/  CALL.REL.NOINC `($__internal_1_$__cuda_sm3x_div_rn_noftz_f32_slowpath) ;  /* 0x0000001400e87944 */ /* 0x007fea0003c00000 */
[----:B------:R-:W-:-:S07]  /*6880*/  IMAD.MOV.U32 R6, RZ, RZ, R3 ;  /* 0x000000ffff067224 */ /* 0x000fce00078e0003 */
.L_x_139:
[----:B------:R-:W-:Y:S05]  /*6890*/  BSYNC.RECONVERGENT B5 ;  /* 0x0000000000057941 */ /* 0x000fea0003800200 */
.L_x_138:
[----:B0-----:R-:W0:Y:S01]  /*68a0*/  MUFU.RCP R0, R9 ;  /* 0x0000000900007308 */ /* 0x001e220000001000 */
[----:B------:R-:W-:Y:S07]  /*68b0*/  BSSY.RECONVERGENT B5, `(.L_x_140) ;  /* 0x000000d000057945 */ /* 0x000fee0003800200 */
[----:B------:R-:W3:Y:S01]  /*68c0*/  FCHK P0, R6, R9 ;  /* 0x0000000906007302 */ /* 0x000ee20000000000 */
[----:B0-----:R-:W-:-:S04]  /*68d0*/  FFMA R3, -R9, R0, 1 ;  /* 0x3f80000009037423 */ /* 0x001fc80000000100 */
[----:B------:R-:W-:-:S04]  /*68e0*/  FFMA R0, R0, R3, R0 ;  /* 0x0000000300007223 */ /* 0x000fc80000000000 */
[----:B------:R-:W-:-:S04]  /*68f0*/  FFMA R3, R0, R6, RZ ;  /* 0x0000000600037223 */ /* 0x000fc800000000ff */
[----:B------:R-:W-:-:S04]  /*6900*/  FFMA R14, -R9, R3, R6 ;  /* 0x00000003090e7223 */ /* 0x000fc80000000106 */
[----:B------:R-:W-:Y:S01]  /*6910*/  FFMA R7, R0, R14, R3 ;  /* 0x0000000e00077223 */ /* 0x000fe20000000003 */
[----:B---3--:R-:W-:Y:S06]  /*6920*/  @!P0 BRA `(.L_x_141) ;  /* 0x0000000000148947 */ /* 0x008fec0003800000 */
[----:B------:R-:W-:Y:S01]  /*6930*/  IMAD.MOV.U32 R0, RZ, RZ, R6 ;  /* 0x000000ffff007224 */ /* 0x000fe200078e0006 */
[----:B------:R-:W-:Y:S01]  /*6940*/  MOV R14, 0x6970 ;  /* 0x00006970000e7802 */ /* 0x000fe20000000f00 */
[----:B------:R-:W-:-:S07]  /*6950*/  IMAD.MOV.U32 R3, RZ, RZ, R9 ;  /* 0x000000ffff037224 */ /* 0x000fce00078e0009 */
[----:B-12---:R-:W-:Y:S05]  /*6960*/  CALL.REL.NOINC `($__internal_1_$__cuda_sm3x_div_rn_noftz_f32_slowpath) ;  /* 0x0000001400ac7944 */ /* 0x006fea0003c00000 */
[----:B------:R-:W-:-:S07]  /*6970*/  IMAD.MOV.U32 R7, RZ, RZ, R3 ;  /* 0x000000ffff077224 */ /* 0x000fce00078e0003 */
.L_x_141:
[----:B------:R-:W-:Y:S05]  /*6980*/  BSYNC.RECONVERGENT B5 ;  /* 0x0000000000057941 */ /* 0x000fea0003800200 */
.L_x_140:
[----:B------:R-:W0:Y:S01]  /*6990*/  F2F.F64.F32 R6, R7 ;  /* 0x0000000700067310 */ /* 0x000e220000201800 */
[----:B------:R-:W-:Y:S01]  /*69a0*/  BSSY.RECONVERGENT B2, `(.L_x_142) ;  /* 0x0000054000027945 */ /* 0x000fe20003800200 */
[----:B0-----:R-:W-:Y:S01]  /*69b0*/  ISETP.GT.AND P0, PT, R7, 0xfffff, PT ;  /* 0x000fffff0700780c */ /* 0x001fe20003f04270 */
[--C-:B------:R-:W-:Y:S01]  /*69c0*/  IMAD.MOV.U32 R19, RZ, RZ, R7.reuse ;  /* 0x000000ffff137224 */ /* 0x100fe200078e0007 */
[----:B------:R-:W-:Y:S01]  /*69d0*/  MOV R18, R6 ;  /* 0x0000000600127202 */ /* 0x000fe20000000f00 */
[----:B------:R-:W-:Y:S02]  /*69e0*/  IMAD.MOV.U32 R0, RZ, RZ, R7 ;  /* 0x000000ffff007224 */ /* 0x000fe400078e0007 */
[----:B------:R-:W-:-:S08]  /*69f0*/  IMAD.MOV.U32 R13, RZ, RZ, R6 ;  /* 0x000000ffff0d7224 */ /* 0x000fd000078e0006 */
[----:B------:R-:W-:-:S10]  /*6a00*/  @!P0 DMUL R18, R6, 1.80143985094819840000e+16 ;  /* 0x4350000006128828 */ /* 0x000fd40000000000 */
[----:B------:R-:W-:Y:S02]  /*6a10*/  @!P0 IMAD.MOV.U32 R0, RZ, RZ, R19 ;  /* 0x000000ffff008224 */ /* 0x000fe400078e0013 */
[----:B------:R-:W-:Y:S02]  /*6a20*/  @!P0 IMAD.MOV.U32 R13, RZ, RZ, R18 ;  /* 0x000000ffff0d8224 */ /* 0x000fe400078e0012 */
[----:B------:R-:W-:-:S05]  /*6a30*/  VIADD R3, R0, 0xffffffff ;  /* 0xffffffff00037836 */ /* 0x000fca0000000000 */
[----:B------:R-:W-:Y:S02]  /*6a40*/  ISETP.GE.U32.AND P1, PT, R3, 0x7fefffff, PT ;  /* 0x7fefffff0300780c */ /* 0x000fe40003f26070 */
[----:B------:R-:W-:Y:S01]  /*6a50*/  MOV R3, 0xfffffc01 ;  /* 0xfffffc0100037802 */ /* 0x000fe20000000f00 */
[----:B------:R-:W-:-:S10]  /*6a60*/  @!P0 IMAD.MOV.U32 R3, RZ, RZ, -0x435 ;  /* 0xfffffbcbff038424 */ /* 0x000fd400078e00ff */
[----:B-1----:R-:W-:Y:S01]  /*6a70*/  @P1 IMAD.MOV.U32 R20, RZ, RZ, 0x0 ;  /* 0x00000000ff141424 */ /* 0x002fe200078e00ff */
[----:B------:R-:W-:Y:S01]  /*6a80*/  @P1 LOP3.LUT P2, RZ, R19, 0x7fffffff, RZ, 0xc0, !PT ;  /* 0x7fffffff13ff1812 */ /* 0x000fe2000784c0ff */
[----:B------:R-:W-:-:S06]  /*6a90*/  @P1 IMAD.MOV.U32 R21, RZ, RZ, 0x7ff00000 ;  /* 0x7ff00000ff151424 */ /* 0x000fcc00078e00ff */
[----:B------:R-:W-:-:S10]  /*6aa0*/  @P1 DFMA R20, R18, R20, +INF ;  /* 0x7ff000001214142b */ /* 0x000fd40000000014 */
[----:B------:R-:W-:Y:S02]  /*6ab0*/  @P1 FSEL R20, R20, RZ, P2 ;  /* 0x000000ff14141208 */ /* 0x000fe40001000000 */
[----:B------:R-:W-:Y:S01]  /*6ac0*/  @P1 FSEL R21, R21, -QNAN , P2 ;  /* 0xfff0000015151808 */ /* 0x000fe20001000000 */
[----:B------:R-:W-:Y:S06]  /*6ad0*/  @P1 BRA `(.L_x_143) ;  /* 0x0000000400001947 */ /* 0x000fec0003800000 */
[----:B------:R-:W-:Y:S01]  /*6ae0*/  LOP3.LUT R14, R0, 0xfffff, RZ, 0xc0, !PT ;  /* 0x000fffff000e7812 */ /* 0x000fe200078ec0ff */
[----:B------:R-:W-:Y:S01]  /*6af0*/  IMAD.MOV.U32 R18, RZ, RZ, R13 ;  /* 0x000000ffff127224 */ /* 0x000fe200078e000d */
[----:B------:R-:W-:Y:S01]  /*6b00*/  MOV R33, 0x3ed0ee25 ;  /* 0x3ed0ee2500217802 */ /* 0x000fe20000000f00 */
[----:B------:R-:W-:Y:S01]  /*6b10*/  IMAD.MOV.U32 R20, RZ, RZ, RZ ;  /* 0x000000ffff147224 */ /* 0x000fe200078e00ff */
[----:B------:R-:W-:Y:S01]  /*6b20*/  LOP3.LUT R19, R14, 0x3ff00000, RZ, 0xfc, !PT ;  /* 0x3ff000000e137812 */ /* 0x000fe200078efcff */
[----:B------:R-:W-:Y:S01]  /*6b30*/  IMAD.MOV.U32 R32, RZ, RZ, -0x748574fc ;  /* 0x8b7a8b04ff207424 */ /* 0x000fe200078e00ff */
[----:B------:R-:W-:Y:S01]  /*6b40*/  UMOV UR4, 0x3ae80f1e ;  /* 0x3ae80f1e00047882 */ /* 0x000fe20000000000 */
[----:B------:R-:W-:Y:S01]  /*6b50*/  UMOV UR5, 0x3eb1380b ;  /* 0x3eb1380b00057882 */ /* 0x000fe20000000000 */
[----:B------:R-:W-:Y:S01]  /*6b60*/  ISETP.GE.U32.AND P0, PT, R19, 0x3ff6a09f, PT ;  /* 0x3ff6a09f1300780c */ /* 0x000fe20003f06070 */
[----:B------:R-:W-:Y:S01]  /*6b70*/  IMAD.MOV.U32 R37, RZ, RZ, 0x43300000 ;  /* 0x43300000ff257424 */ /* 0x000fe200078e00ff */
[----:B------:R-:W-:Y:S01]  /*6b80*/  LEA.HI R3, R0, R3, RZ, 0xc ;  /* 0x0000000300037211 */ /* 0x000fe200078f60ff */
[----:B------:R-:W-:Y:S01]  /*6b90*/  UMOV UR6, 0x80000000 ;  /* 0x8000000000067882 */ /* 0x000fe20000000000 */
[----:B------:R-:W-:-:S09]  /*6ba0*/  UMOV UR7, 0x43300000 ;  /* 0x4330000000077882 */ /* 0x000fd20000000000 */
[----:B------:R-:W-:Y:S02]  /*6bb0*/  @P0 VIADD R13, R19, 0xfff00000 ;  /* 0xfff00000130d0836 */ /* 0x000fe40000000000 */
[----:B------:R-:W-:Y:S02]  /*6bc0*/  @P0 VIADD R3, R3, 0x1 ;  /* 0x0000000103030836 */ /* 0x000fe40000000000 */
[----:B------:R-:W-:-:S03]  /*6bd0*/  @P0 IMAD.MOV.U32 R19, RZ, RZ, R13 ;  /* 0x000000ffff130224 */ /* 0x000fc600078e000d */
[----:B------:R-:W-:-:S03]  /*6be0*/  LOP3.LUT R36, R3, 0x80000000, RZ, 0x3c, !PT ;  /* 0x8000000003247812 */ /* 0x000fc600078e3cff */
        /* <DEDUP_REMOVED lines=46> */
[----:B------:R-:W-:-:S11]  /*6ed0*/  DADD R20, R18, R32 ;  /* 0x0000000012147229 */ /* 0x000fd60000000020 */
.L_x_143:
[----:B------:R-:W-:Y:S05]  /*6ee0*/  BSYNC.RECONVERGENT B2 ;  /* 0x0000000000027941 */ /* 0x000fea0003800200 */
.L_x_142:
[----:B------:R-:W-:Y:S01]  /*6ef0*/  UMOV UR4, 0xffda0d24 ;  /* 0xffda0d2400047882 */ /* 0x000fe20000000000 */
[----:B------:R-:W-:Y:S01]  /*6f00*/  UMOV UR5, 0x3c7777d0 ;  /* 0x3c7777d000057882 */ /* 0x000fe20000000000 */
[----:B--2---:R-:W0:Y:S01]  /*6f10*/  F2F.F64.F32 R12, R12 ;  /* 0x0000000c000c7310 */ /* 0x004e220000201800 */
[----:B------:R-:W-:Y:S01]  /*6f20*/  DMUL R18, R20, UR4 ;  /* 0x0000000414127c28 */ /* 0x000fe20008000000 */
[----:B------:R-:W-:Y:S01]  /*6f30*/  UMOV UR4, 0x652b82fe ;  /* 0x652b82fe00047882 */ /* 0x000fe20000000000 */
[----:B------:R-:W-:Y:S01]  /*6f40*/  UMOV UR5, 0x3ff71547 ;  /* 0x3ff7154700057882 */ /* 0x000fe20000000000 */
[----:B------:R-:W-:-:S05]  /*6f50*/  IMAD.MOV.U32 R3, RZ, RZ, 0x3f800000 ;  /* 0x3f800000ff037424 */ /* 0x000fca00078e00ff */
[----:B------:R-:W-:-:S08]  /*6f60*/  DFMA R18, R20, UR4, R18 ;  /* 0x0000000414127c2b */ /* 0x000fd00008000012 */
[----:B0-----:R-:W-:-:S06]  /*6f70*/  DFMA R18, R6, R18, R12 ;  /* 0x000000120612722b */ /* 0x001fcc000000000c */
[----:B------:R3:W4:Y:S05]  /*6f80*/  F2F.F32.F64 R12, R18 ;  /* 0x00000012000c7310 */ /* 0x00072a0000301000 */
.L_x_137:
[----:B------:R-:W-:Y:S05]  /*6f90*/  BSYNC.RECONVERGENT B4 ;  /* 0x0000000000047941 */ /* 0x000fea0003800200 */
.L_x_136:
[----:B------:R-:W5:Y:S01]  /*6fa0*/  LDC.64 R6, c[0x0][0x3b0] ;  /* 0x0000ec00ff067b82 */ /* 0x000f620000000a00 */
[----:B------:R-:W-:-:S05]  /*6fb0*/  IADD3 R11, P0, PT, R11, 0x2, RZ ;  /* 0x000000020b0b7810 */ /* 0x000fca0007f1e0ff */
[----:B------:R-:W-:Y:S01]  /*6fc0*/  IMAD.X R10, RZ, RZ, R10, P0 ;  /* 0x000000ffff0a7224 */ /* 0x000fe200000e060a */
[----:B-----5:R-:W-:-:S04]  /*6fd0*/  LOP3.LUT R0, R6, 0xfffffffe, RZ, 0xc0, !PT ;  /* 0xfffffffe06007812 */ /* 0x020fc800078ec0ff */
[----:B------:R-:W-:-:S04]  /*6fe0*/  ISETP.NE.U32.AND P0, PT, R11, R0, PT ;  /* 0x000000000b00720c */ /* 0x000fc80003f05070 */
[----:B------:R-:W-:-:S13]  /*6ff0*/  ISETP.NE.AND.EX P0, PT, R10, R7, PT, P0 ;  /* 0x000000070a00720c */ /* 0x000fda0003f05300 */
[----:B------:R-:W-:Y:S05]  /*7000*/  @P0 BRA `(.L_x_144) ;  /* 0xffffffec00a80947 */ /* 0x000fea000383ffff */
[----:B------:R-:W-:Y:S05]  /*7010*/  BSYNC.RECONVERGENT B0 ;  /* 0x0000000000007941 */ /* 0x000fea0003800200 */
.L_x_126:
[----:B------:R-:W5:Y:S02]  /*7020*/  LDCU UR4, c[0x0][0x3b4] ;  /* 0x00007680ff0477ac */ /* 0x000f640008000800 */
[----:B-----5:R-:W-:-:S07]  /*7030*/  IMAD.U32 R7, RZ, RZ, UR4 ;  /* 0x00000004ff077e24 */ /* 0x020fce000f8e00ff */
.L_x_125:
[----:B------:R-:W-:Y:S05]  /*7040*/  BSYNC.RECONVERGENT B1 ;  /* 0x0000000000017941 */ /* 0x000fea0003800200 */
.L_x_124:
[----:B------:R-:W5:Y:S01]  /*7050*/  LDCU UR4, c[0x0][0x3b0] ;  /* 0x00007600ff0477ac */ /* 0x000f620008000800 */
[----:B------:R-:W-:Y:S01]  /*7060*/  BSSY.RECONVERGENT B0, `(.L_x_123) ;  /* 0x000008b000007945 */ /* 0x000fe20003800200 */
[----:B------:R-:W-:Y:S01]  /*7070*/  IMAD.MOV.U32 R10, RZ, RZ, R3 ;  /* 0x000000ffff0a7224 */ /* 0x000fe200078e0003 */
[----:B-----5:R-:W-:-:S04]  /*7080*/  ULOP3.LUT UR4, UR4, 0x1, URZ, 0xc0, !UPT ;  /* 0x0000000104047892 */ /* 0x020fc8000f8ec0ff */
[----:B------:R-:W-:-:S04]  /*7090*/  UISETP.NE.U32.AND UP0, UPT, UR4, 0x1, UPT ;  /* 0x000000010400788c */ /* 0x000fc8000bf05070 */
[----:B------:R-:W-:-:S09]  /*70a0*/  UISETP.NE.U32.AND.EX UP0, UPT, URZ, URZ, UPT, UP0 ;  /* 0x000000ffff00728c */ /* 0x000fd2000bf05100 */
[----:B------:R-:W-:Y:S05]  /*70b0*/  BRA.U UP0, `(.L_x_145) ;  /* 0x0000000900147547 */ /* 0x000fea000b800000 */
[----:B------:R-:W-:-:S04]  /*70c0*/  LEA R4, P0, R0, R4, 0x2 ;  /* 0x0000000400047211 */ /* 0x000fc800078010ff */
[----:B------:R-:W-:-:S05]  /*70d0*/  LEA.HI.X R5, R0, R5, R7, 0x2, P0 ;  /* 0x0000000500057211 */ /* 0x000fca00000f1407 */
[----:B------:R-:W5:Y:S01]  /*70e0*/  LDG.E R4, desc[UR36][R4.64] ;  /* 0x0000002404047981 */ /* 0x000f62000c1e1900 */
[----:B------:R-:W-:-:S05]  /*70f0*/  FADD R15, R8, R15 ;  /* 0x0000000f080f7221 */ /* 0x000fca0000000000 */
[----:B-----5:R-:W-:-:S13]  /*7100*/  FSETP.GTU.AND P0, PT, R4, R15, PT ;  /* 0x0000000f0400720b */ /* 0x020fda0003f0c000 */
[----:B------:R-:W-:Y:S01]  /*7110*/  @!P0 FADD R10, R10, 1 ;  /* 0x3f8000000a0a8421 */ /* 0x000fe20000000000 */
[----:B------:R-:W-:Y:S06]  /*7120*/  @!P0 BRA `(.L_x_145) ;  /* 0x0000000400f88947 */ /* 0x000fec0003800000 */
[----:B------:R-:W5:Y:S01]  /*7130*/  MUFU.RCP R3, R8 ;  /* 0x0000000800037308 */ /* 0x000f620000001000 */
[----:B------:R-:W-:Y:S07]  /*7140*/  BSSY.RECONVERGENT B1, `(.L_x_146) ;  /* 0x000000d000017945 */ /* 0x000fee0003800200 */
[----:B------:R-:W0:Y:S01]  /*7150*/  FCHK P0, R10, R8 ;  /* 0x000000080a007302 */ /* 0x000e220000000000 */
[----:B-----5:R-:W-:-:S04]  /*7160*/  FFMA R0, R3, -R8, 1 ;  /* 0x3f80000003007423 */ /* 0x020fc80000000808 */
[----:B------:R-:W-:-:S04]  /*7170*/  FFMA R0, R3, R0, R3 ;  /* 0x0000000003007223 */ /* 0x000fc80000000003 */
[----:B------:R-:W-:-:S04]  /*7180*/  FFMA R3, R0, R10, RZ ;  /* 0x0000000a00037223 */ /* 0x000fc800000000ff */
[----:B------:R-:W-:-:S04]  /*7190*/  FFMA R4, R3, -R8, R10 ;  /* 0x8000000803047223 */ /* 0x000fc8000000000a */
[----:B------:R-:W-:Y:S01]  /*71a0*/  FFMA R4, R0, R4, R3 ;  /* 0x0000000400047223 */ /* 0x000fe20000000003 */
[----:B0-----:R-:W-:Y:S06]  /*71b0*/  @!P0 BRA `(.L_x_147) ;  /* 0x0000000000148947 */ /* 0x001fec0003800000 */
[----:B------:R-:W-:Y:S01]  /*71c0*/  IMAD.MOV.U32 R0, RZ, RZ, R10 ;  /* 0x000000ffff007224 */ /* 0x000fe200078e000a */
[----:B------:R-:W-:Y:S02]  /*71d0*/  MOV R3, R8 ;  /* 0x0000000800037202 */ /* 0x000fe40000000f00 */
[----:B------:R-:W-:-:S07]  /*71e0*/  MOV R14, 0x7200 ;  /* 0x00007200000e7802 */ /* 0x000fce0000000f00 */
[----:B-1234-:R-:W-:Y:S05]  /*71f0*/  CALL.REL.NOINC `($__internal_1_$__cuda_sm3x_div_rn_noftz_f32_slowpath) ;  /* 0x0000000c00887944 */ /* 0x01efea0003c00000 */
[----:B------:R-:W-:-:S07]  /*7200*/  IMAD.MOV.U32 R4, RZ, RZ, R3 ;  /* 0x000000ffff047224 */ /* 0x000fce00078e0003 */
.L_x_147:
[----:B------:R-:W-:Y:S05]  /*7210*/  BSYNC.RECONVERGENT B1 ;  /* 0x0000000000017941 */ /* 0x000fea0003800200 */
.L_x_146:
[----:B------:R-:W0:Y:S01]  /*7220*/  MUFU.RCP R0, R9 ;  /* 0x0000000900007308 */ /* 0x000e220000001000 */
[----:B------:R-:W-:Y:S07]  /*7230*/  BSSY.RECONVERGENT B1, `(.L_x_148) ;  /* 0x000000d000017945 */ /* 0x000fee0003800200 */
[----:B------:R-:W5:Y:S01]  /*7240*/  FCHK P0, R4, R9 ;  /* 0x0000000904007302 */ /* 0x000f620000000000 */
[----:B0-----:R-:W-:-:S04]  /*7250*/  FFMA R3, -R9, R0, 1 ;  /* 0x3f80000009037423 */ /* 0x001fc80000000100 */
[----:B------:R-:W-:-:S04]  /*7260*/  FFMA R0, R0, R3, R0 ;  /* 0x0000000300007223 */ /* 0x000fc80000000000 */
[----:B------:R-:W-:-:S04]  /*7270*/  FFMA R3, R0, R4, RZ ;  /* 0x0000000400037223 */ /* 0x000fc800000000ff */
[----:B------:R-:W-:-:S04]  /*7280*/  FFMA R6, -R9, R3, R4 ;  /* 0x0000000309067223 */ /* 0x000fc80000000104 */
[----:B------:R-:W-:Y:S01]  /*7290*/  FFMA R5, R0, R6, R3 ;  /* 0x0000000600057223 */ /* 0x000fe20000000003 */
[----:B-----5:R-:W-:Y:S06]  /*72a0*/  @!P0 BRA `(.L_x_149) ;  /* 0x0000000000148947 */ /* 0x020fec0003800000 */
[----:B------:R-:W-:Y:S01]  /*72b0*/  IMAD.MOV.U32 R0, RZ, RZ, R4 ;  /* 0x000000ffff007224 */ /* 0x000fe200078e0004 */
[----:B------:R-:W-:Y:S01]  /*72c0*/  MOV R14, 0x72f0 ;  /* 0x000072f0000e7802 */ /* 0x000fe20000000f00 */
[----:B------:R-:W-:-:S07]  /*72d0*/  IMAD.MOV.U32 R3, RZ, RZ, R9 ;  /* 0x000000ffff037224 */ /* 0x000fce00078e0009 */
[----:B-1234-:R-:W-:Y:S05]  /*72e0*/  CALL.REL.NOINC `($__internal_1_$__cuda_sm3x_div_rn_noftz_f32_slowpath) ;  /* 0x0000000c004c7944 */ /* 0x01efea0003c00000 */
[----:B------:R-:W-:-:S07]  /*72f0*/  IMAD.MOV.U32 R5, RZ, RZ, R3 ;  /* 0x000000ffff057224 */ /* 0x000fce00078e0003 */
.L_x_149:
[----:B------:R-:W-:Y:S05]  /*7300*/  BSYNC.RECONVERGENT B1 ;  /* 0x0000000000017941 */ /* 0x000fea0003800200 */
.L_x_148:
[----:B------:R-:W0:Y:S01]  /*7310*/  F2F.F64.F32 R4, R5 ;  /* 0x0000000500047310 */ /* 0x000e220000201800 */
[----:B------:R-:W-:Y:S01]  /*7320*/  BSSY.RECONVERGENT B1, `(.L_x_150) ;  /* 0x0000054000017945 */ /* 0x000fe20003800200 */
[----:B------:R-:W-:Y:S01]  /*7330*/  IMAD.MOV.U32 R13, RZ, RZ, -0x3ff ;  /* 0xfffffc01ff0d7424 */ /* 0x000fe200078e00ff */
[----:B0-----:R-:W-:Y:S01]  /*7340*/  ISETP.GT.AND P0, PT, R5, 0xfffff, PT ;  /* 0x000fffff0500780c */ /* 0x001fe20003f04270 */
[----:B------:R-:W-:Y:S02]  /*7350*/  IMAD.MOV.U32 R6, RZ, RZ, R4 ;  /* 0x000000ffff067224 */ /* 0x000fe400078e0004 */
[--C-:B------:R-:W-:Y:S02]  /*7360*/  IMAD.MOV.U32 R7, RZ, RZ, R5.reuse ;  /* 0x000000ffff077224 */ /* 0x100fe400078e0005 */
[----:B------:R-:W-:-:S08]  /*7370*/  IMAD.MOV.U32 R0, RZ, RZ, R5 ;  /* 0x000000ffff007224 */ /* 0x000fd000078e0005 */
[----:B------:R-:W-:Y:S01]  /*7380*/  @!P0 DMUL R6, R4, 1.80143985094819840000e+16 ;  /* 0x4350000004068828 */ /* 0x000fe20000000000 */
[----:B------:R-:W-:-:S09]  /*7390*/  @!P0 IMAD.MOV.U32 R13, RZ, RZ, -0x435 ;  /* 0xfffffbcbff0d8424 */ /* 0x000fd200078e00ff */
[----:B------:R-:W-:-:S05]  /*73a0*/  @!P0 MOV R0, R7 ;  /* 0x0000000700008202 */ /* 0x000fca0000000f00 */
[----:B------:R-:W-:-:S05]  /*73b0*/  VIADD R3, R0, 0xffffffff ;  /* 0xffffffff00037836 */ /* 0x000fca0000000000 */
[----:B------:R-:W-:Y:S01]  /*73c0*/  ISETP.GE.U32.AND P1, PT, R3, 0x7fefffff, PT ;  /* 0x7fefffff0300780c */ /* 0x000fe20003f26070 */
[----:B------:R-:W-:Y:S02]  /*73d0*/  IMAD.MOV.U32 R3, RZ, RZ, R4 ;  /* 0x000000ffff037224 */ /* 0x000fe400078e0004 */
[----:B------:R-:W-:-:S10]  /*73e0*/  @!P0 IMAD.MOV.U32 R3, RZ, RZ, R6 ;  /* 0x000000ffff038224 */ /* 0x000fd400078e0006 */
[----:B------:R-:W-:Y:S01]  /*73f0*/  @P1 IMAD.MOV.U32 R10, RZ, RZ, 0x0 ;  /* 0x00000000ff0a1424 */ /* 0x000fe200078e00ff */
[----:B------:R-:W-:Y:S01]  /*7400*/  @P1 LOP3.LUT P2, RZ, R7, 0x7fffffff, RZ, 0xc0, !PT ;  /* 0x7fffffff07ff1812 */ /* 0x000fe2000784c0ff */
[----:B------:R-:W-:-:S06]  /*7410*/  @P1 IMAD.MOV.U32 R11, RZ, RZ, 0x7ff00000 ;  /* 0x7ff00000ff0b1424 */ /* 0x000fcc00078e00ff */
[----:B------:R-:W-:-:S10]  /*7420*/  @P1 DFMA R10, R6, R10, +INF ;  /* 0x7ff00000060a142b */ /* 0x000fd4000000000a */
[----:B------:R-:W-:Y:S02]  /*7430*/  @P1 FSEL R10, R10, RZ, P2 ;  /* 0x000000ff0a0a1208 */ /* 0x000fe40001000000 */
[----:B------:R-:W-:Y:S01]  /*7440*/  @P1 FSEL R11, R11, -QNAN , P2 ;  /* 0xfff000000b0b1808 */ /* 0x000fe20001000000 */
[----:B------:R-:W-:Y:S06]  /*7450*/  @P1 BRA `(.L_x_151) ;  /* 0x0000000400001947 */ /* 0x000fec0003800000 */
[----:B------:R-:W-:Y:S01]  /*7460*/  LOP3.LUT R6, R0, 0xfffff, RZ, 0xc0, !PT ;  /* 0x000fffff00067812 */ /* 0x000fe200078ec0ff */
[----:B------:R-:W-:Y:S01]  /*7470*/  IMAD.MOV.U32 R10, RZ, RZ, RZ ;  /* 0x000000ffff0a7224 */ /* 0x000fe200078e00ff */
[----:B------:R-:W-:Y:S01]  /*7480*/  UMOV UR4, 0x3ae80f1e ;  /* 0x3ae80f1e00047882 */ /* 0x000fe20000000000 */
[----:B------:R-:W-:Y:S01]  /*7490*/  IMAD.MOV.U32 R26, RZ, RZ, -0x748574fc ;  /* 0x8b7a8b04ff1a7424 */ /* 0x000fe200078e00ff */
[----:B------:R-:W-:Y:S01]  /*74a0*/  LOP3.LUT R7, R6, 0x3ff00000, RZ, 0xfc, !PT ;  /* 0x3ff0000006077812 */ /* 0x000fe200078efcff */
[----:B------:R-:W-:Y:S01]  /*74b0*/  IMAD.MOV.U32 R27, RZ, RZ, 0x3ed0ee25 ;  /* 0x3ed0ee25ff1b7424 */ /* 0x000fe200078e00ff */
[----:B------:R-:W-:Y:S01]  /*74c0*/  MOV R6, R3 ;  /* 0x0000000300067202 */ /* 0x000fe20000000f00 */
[----:B------:R-:W-:Y:S01]  /*74d0*/  UMOV UR5, 0x3eb1380b ;  /* 0x3eb1380b00057882 */ /* 0x000fe20000000000 */
[----:B------:R-:W-:Y:S01]  /*74e0*/  ISETP.GE.U32.AND P0, PT, R7, 0x3ff6a09f, PT ;  /* 0x3ff6a09f0700780c */ /* 0x000fe20003f06070 */
[----:B------:R-:W-:Y:S01]  /*74f0*/  UMOV UR6, 0x80000000 ;  /* 0x8000000000067882 */ /* 0x000fe20000000000 */
[----:B------:R-:W-:Y:S01]  /*7500*/  LEA.HI R13, R0, R13, RZ, 0xc ;  /* 0x0000000d000d7211 */ /* 0x000fe200078f60ff */
[----:B------:R-:W-:Y:S01]  /*7510*/  UMOV UR7, 0x43300000 ;  /* 0x4330000000077882 */ /* 0x000fe20000000000 */
[----:B------:R-:W-:-:S09]  /*7520*/  MOV R31, 0x43300000 ;  /* 0x43300000001f7802 */ /* 0x000fd20000000f00 */
[----:B------:R-:W-:Y:S02]  /*7530*/  @P0 VIADD R3, R7, 0xfff00000 ;  /* 0xfff0000007030836 */ /* 0x000fe40000000000 */
[----:B------:R-:W-:Y:S02]  /*7540*/  @P0 VIADD R13, R13, 0x1 ;  /* 0x000000010d0d0836 */ /* 0x000fe40000000000 */
[----:B------:R-:W-:-:S03]  /*7550*/  @P0 IMAD.MOV.U32 R7, RZ, RZ, R3 ;  /* 0x000000ffff070224 */ /* 0x000fc600078e0003 */
[----:B------:R-:W-:-:S03]  /*7560*/  LOP3.LUT R30, R13, 0x80000000, RZ, 0x3c, !PT ;  /* 0x800000000d1e7812 */ /* 0x000fc600078e3cff */
[C---:B-1----:R-:W-:Y:S02]  /*7570*/  DADD R20, R6.reuse, 1 ;  /* 0x3ff0000006147429 */ /* 0x042fe40000000000 */
[----:B------:R-:W-:-:S04]  /*7580*/  DADD R6, R6, -1 ;  /* 0xbff0000006067429 */ /* 0x000fc80000000000 */
[----:B------:R-:W0:Y:S02]  /*7590*/  MUFU.RCP64H R11, R21 ;  /* 0x00000015000b7308 */ /* 0x000e240000001800 */
[----:B0-----:R-:W-:-:S08]  /*75a0*/  DFMA R14, -R20, R10, 1 ;  /* 0x3ff00000140e742b */ /* 0x001fd0000000010a */
[----:B------:R-:W-:-:S08]  /*75b0*/  DFMA R14, R14, R14, R14 ;  /* 0x0000000e0e0e722b */ /* 0x000fd0000000000e */
[----:B------:R-:W-:-:S08]  /*75c0*/  DFMA R10, R10, R14, R10 ;  /* 0x0000000e0a0a722b */ /* 0x000fd0000000000a */
[----:B------:R-:W-:-:S08]  /*75d0*/  DMUL R14, R6, R10 ;  /* 0x0000000a060e7228 */ /* 0x000fd00000000000 */
[----:B------:R-:W-:-:S08]  /*75e0*/  DFMA R14, R6, R10, R14 ;  /* 0x0000000a060e722b */ /* 0x000fd0000000000e */
[----:B---3--:R-:W-:Y:S02]  /*75f0*/  DMUL R18, R14, R14 ;  /* 0x0000000e0e127228 */ /* 0x008fe40000000000 */
        /* <DEDUP_REMOVED lines=38> */
.L_x_151:
[----:B------:R-:W-:Y:S05]  /*7860*/  BSYNC.RECONVERGENT B1 ;  /* 0x0000000000017941 */ /* 0x000fea0003800200 */
.L_x_150:
[----:B------:R-:W-:Y:S01]  /*7870*/  UMOV UR4, 0xffda0d24 ;  /* 0xffda0d2400047882 */ /* 0x000fe20000000000 */
[----:B------:R-:W-:Y:S01]  /*7880*/  UMOV UR5, 0x3c7777d0 ;  /* 0x3c7777d000057882 */ /* 0x000fe20000000000 */
[----:B--2-4-:R-:W0:Y:S01]  /*7890*/  F2F.F64.F32 R12, R12 ;  /* 0x0000000c000c7310 */ /* 0x014e220000201800 */
[----:B------:R-:W-:Y:S01]  /*78a0*/  DMUL R6, R10, UR4 ;  /* 0x000000040a067c28 */ /* 0x000fe20008000000 */
[----:B------:R-:W-:Y:S01]  /*78b0*/  UMOV UR4, 0x652b82fe ;  /* 0x652b82fe00047882 */ /* 0x000fe20000000000 */
[----:B------:R-:W-:-:S06]  /*78c0*/  UMOV UR5, 0x3ff71547 ;  /* 0x3ff7154700057882 */ /* 0x000fcc0000000000 */
[----:B------:R-:W-:Y:S01]  /*78d0*/  DFMA R6, R10, UR4, R6 ;  /* 0x000000040a067c2b */ /* 0x000fe20008000006 */
[----:B------:R-:W-:-:S07]  /*78e0*/  IMAD.MOV.U32 R10, RZ, RZ, 0x3f800000 ;  /* 0x3f800000ff0a7424 */ /* 0x000fce00078e00ff */
[----:B0-----:R-:W-:-:S06]  /*78f0*/  DFMA R6, R4, R6, R12 ;  /* 0x000000060406722b */ /* 0x001fcc000000000c */
[----:B------:R0:W2:Y:S05]  /*7900*/  F2F.F32.F64 R12, R6 ;  /* 0x00000006000c7310 */ /* 0x0000aa0000301000 */
.L_x_145:
[----:B------:R-:W-:Y:S05]  /*7910*/  BSYNC.RECONVERGENT B0 ;  /* 0x0000000000007941 */ /* 0x000fea0003800200 */
.L_x_123:
[----:B------:R-:W5:Y:S01]  /*7920*/  MUFU.RCP R3, R8 ;  /* 0x0000000800037308 */ /* 0x000f620000001000 */
[----:B------:R-:W-:Y:S07]  /*7930*/  BSSY.RECONVERGENT B0, `(.L_x_152) ;  /* 0x000000d000007945 */ /* 0x000fee0003800200 */
[----:B------:R-:W1:Y:S01]  /*7940*/  FCHK P0, R10, R8 ;  /* 0x000000080a007302 */ /* 0x000e620000000000 */
[----:B-----5:R-:W-:-:S04]  /*7950*/  FFMA R0, R3, -R8, 1 ;  /* 0x3f80000003007423 */ /* 0x020fc80000000808 */
[----:B------:R-:W-:-:S04]  /*7960*/  FFMA R0, R3, R0, R3 ;  /* 0x0000000003007223 */ /* 0x000fc80000000003 */
[----:B------:R-:W-:-:S04]  /*7970*/  FFMA R3, R0, R10, RZ ;  /* 0x0000000a00037223 */ /* 0x000fc800000000ff */
[----:B------:R-:W-:-:S04]  /*7980*/  FFMA R4, R3, -R8, R10 ;  /* 0x8000000803047223 */ /* 0x000fc8000000000a */
[----:B------:R-:W-:Y:S01]  /*7990*/  FFMA R4, R0, R4, R3 ;  /* 0x0000000400047223 */ /* 0x000fe20000000003 */
[----:B-1----:R-:W-:Y:S06]  /*79a0*/  @!P0 BRA `(.L_x_153) ;  /* 0x0000000000148947 */ /* 0x002fec0003800000 */
[----:B------:R-:W-:Y:S01]  /*79b0*/  IMAD.MOV.U32 R0, RZ, RZ, R10 ;  /* 0x000000ffff007224 */ /* 0x000fe200078e000a */
[----:B------:R-:W-:Y:S01]  /*79c0*/  MOV R14, 0x79f0 ;  /* 0x000079f0000e7802 */ /* 0x000fe20000000f00 */
[----:B------:R-:W-:-:S07]  /*79d0*/  IMAD.MOV.U32 R3, RZ, RZ, R8 ;  /* 0x000000ffff037224 */ /* 0x000fce00078e0008 */
[----:B0-234-:R-:W-:Y:S05]  /*79e0*/  CALL.REL.NOINC `($__internal_1_$__cuda_sm3x_div_rn_noftz_f32_slowpath) ;  /* 0x00000004008c7944 */ /* 0x01dfea0003c00000 */
[----:B------:R-:W-:-:S07]  /*79f0*/  IMAD.MOV.U32 R4, RZ, RZ, R3 ;  /* 0x000000ffff047224 */ /* 0x000fce00078e0003 */
.L_x_153:
[----:B------:R-:W-:Y:S05]  /*7a00*/  BSYNC.RECONVERGENT B0 ;  /* 0x0000000000007941 */ /* 0x000fea0003800200 */
.L_x_152:
        /* <DEDUP_REMOVED lines=12> */
[----:B--234-:R-:W-:Y:S05]  /*7ad0*/  CALL.REL.NOINC `($__internal_1_$__cuda_sm3x_div_rn_noftz_f32_slowpath) ;  /* 0x0000000400507944 */ /* 0x01cfea0003c00000 */
.L_x_155:
[----:B------:R-:W-:Y:S05]  /*7ae0*/  BSYNC.RECONVERGENT B0 ;  /* 0x0000000000007941 */ /* 0x000fea0003800200 */
.L_x_154:
[C---:B------:R-:W-:Y:S01]  /*7af0*/  FMUL R0, R3.reuse, 8388608 ;  /* 0x4b00000003007820 */ /* 0x040fe20000400000 */
[----:B------:R-:W-:Y:S01]  /*7b00*/  FSETP.GEU.AND P0, PT, R3, 1.175494350822287508e-38, PT ;  /* 0x008000000300780b */ /* 0x000fe20003f0e000 */
[----:B------:R-:W-:Y:S01]  /*7b10*/  IMAD.MOV.U32 R7, RZ, RZ, 0x3dc6b27f ;  /* 0x3dc6b27fff077424 */ /* 0x000fe200078e00ff */
[----:B------:R-:W0:Y:S02]  /*7b20*/  LDCU.64 UR4, c[0x0][0x390] ;  /* 0x00007200ff0477ac */ /* 0x000e240008000a00 */
[----:B------:R-:W-:Y:S01]  /*7b30*/  FSEL R0, R0, R3, !P0 ;  /* 0x0000000300007208 */ /* 0x000fe20004000000 */
[----:B------:R-:W1:Y:S03]  /*7b40*/  LDCU.64 UR6, c[0x0][0x3a8] ;  /* 0x00007500ff0677ac */ /* 0x000e660008000a00 */
[----:B------:R-:W-:-:S04]  /*7b50*/  IADD3 R4, PT, PT, R0, -0x3f3504f3, RZ ;  /* 0xc0cafb0d00047810 */ /* 0x000fc80007ffe0ff */
[----:B------:R-:W-:-:S05]  /*7b60*/  LOP3.LUT R5, R4, 0xff800000, RZ, 0xc0, !PT ;  /* 0xff80000004057812 */ /* 0x000fca00078ec0ff */
[----:B------:R-:W-:Y:S01]  /*7b70*/  IMAD.IADD R4, R0, 0x1, -R5 ;  /* 0x0000000100047824 */ /* 0x000fe200078e0a05 */
[----:B------:R-:W-:-:S03]  /*7b80*/  I2FP.F32.S32 R5, R5 ;  /* 0x0000000500057245 */ /* 0x000fc60000201400 */
[----:B------:R-:W-:Y:S01]  /*7b90*/  FADD R6, R4, -1 ;  /* 0xbf80000004067421 */ /* 0x000fe20000000000 */
[----:B------:R-:W-:Y:S02]  /*7ba0*/  FSEL R4, RZ, -23, P0 ;  /* 0xc1b80000ff047808 */ /* 0x000fe40000000000 */
[----:B------:R-:W-:Y:S01]  /*7bb0*/  ISETP.GT.U32.AND P0, PT, R0, 0x7f7fffff, PT ;  /* 0x7f7fffff0000780c */ /* 0x000fe20003f04070 */
[C---:B------:R-:W-:Y:S02]  /*7bc0*/  FFMA R7, R6.reuse, R7, -0.16845393180847167969 ;  /* 0xbe2c7f3006077423 */ /* 0x040fe40000000007 */
[----:B------:R-:W-:Y:S01]  /*7bd0*/  FFMA R4, R5, 1.1920928955078125e-07, R4 ;  /* 0x3400000005047823 */ /* 0x000fe20000000004 */
[----:B------:R-:W-:Y:S02]  /*7be0*/  IMAD.MOV.U32 R5, RZ, RZ, 0x7f800000 ;  /* 0x7f800000ff057424 */ /* 0x000fe400078e00ff */
[----:B------:R-:W-:-:S04]  /*7bf0*/  FFMA R7, R6, R7, 0.1716887056827545166 ;  /* 0x3e2fcf2a06077423 */ /* 0x000fc80000000007 */
[----:B------:R-:W-:-:S04]  /*7c00*/  FFMA R7, R6, R7, -0.17900948226451873779 ;  /* 0xbe374e4306077423 */ /* 0x000fc80000000007 */
[----:B------:R-:W-:-:S04]  /*7c10*/  FFMA R7, R6, R7, 0.20512372255325317383 ;  /* 0x3e520bf406077423 */ /* 0x000fc80000000007 */
[----:B------:R-:W-:-:S04]  /*7c20*/  FFMA R7, R6, R7, -0.24046532809734344482 ;  /* 0xbe763c8b06077423 */ /* 0x000fc80000000007 */
[----:B------:R-:W-:-:S04]  /*7c30*/  FFMA R7, R6, R7, 0.28857114911079406738 ;  /* 0x3e93bf9906077423 */ /* 0x000fc80000000007 */
[----:B------:R-:W-:-:S04]  /*7c40*/  FFMA R7, R6, R7, -0.36067417263984680176 ;  /* 0xbeb8aa4906077423 */ /* 0x000fc80000000007 */
[----:B------:R-:W-:-:S04]  /*7c50*/  FFMA R7, R6, R7, 0.48089820146560668945 ;  /* 0x3ef6384a06077423 */ /* 0x000fc80000000007 */
[----:B------:R-:W-:-:S04]  /*7c60*/  FFMA R7, R6, R7, -0.72134751081466674805 ;  /* 0xbf38aa3b06077423 */ /* 0x000fc80000000007 */
[----:B------:R-:W-:-:S04]  /*7c70*/  FMUL R7, R6, R7 ;  /* 0x0000000706077220 */ /* 0x000fc80000400000 */
[----:B------:R-:W-:-:S04]  /*7c80*/  FMUL R7, R6, R7 ;  /* 0x0000000706077220 */ /* 0x000fc80000400000 */
[----:B------:R-:W-:-:S04]  /*7c90*/  FFMA R7, R6, 1.4426950216293334961, R7 ;  /* 0x3fb8aa3b06077823 */ /* 0x000fc80000000007 */
[----:B------:R-:W-:Y:S01]  /*7ca0*/  FADD R4, R4, R7 ;  /* 0x0000000704047221 */ /* 0x000fe20000000000 */
[C---:B------:R-:W-:Y:S01]  /*7cb0*/  @P0 FFMA R4, R0.reuse, R5, +INF ;  /* 0x7f80000000040423 */ /* 0x040fe20000000005 */
[----:B------:R-:W-:-:S04]  /*7cc0*/  FSETP.NEU.AND P0, PT, R0, RZ, PT ;  /* 0x000000ff0000720b */ /* 0x000fc80003f0d000 */
[----:B------:R-:W-:Y:S02]  /*7cd0*/  FSEL R5, R4, -INF , P0 ;  /* 0xff80000004057808 */ /* 0x000fe40000000000 */
[----:B0-----:R-:W-:-:S03]  /*7ce0*/  LEA R4, P0, R17, UR4, 0x2 ;  /* 0x0000000411047c11 */ /* 0x001fc6000f8010ff */
[----:B--2-4-:R-:W-:Y:S01]  /*7cf0*/  FFMA R3, R5, R3, R12 ;  /* 0x0000000305037223 */ /* 0x014fe2000000000c */
[----:B------:R-:W-:Y:S01]  /*7d00*/  LEA.HI.X R5, R17, UR5, R23, 0x2, P0 ;  /* 0x0000000511057c11 */ /* 0x000fe200080f1417 */
[----:B------:R-:W-:Y:S02]  /*7d10*/  VIADD R17, R22, UR41 ;  /* 0x0000002916117c36 */ /* 0x000fe40008000000 */
[----:B------:R-:W-:Y:S02]  /*7d20*/  FADD R3, -R3, -RZ ;  /* 0x800000ff03037221 */ /* 0x000fe40000000100 */
[--C-:B------:R-:W-:Y:S01]  /*7d30*/  IMAD.MOV.U32 R22, RZ, RZ, R17.reuse ;  /* 0x000000ffff167224 */ /* 0x100fe200078e0011 */
[----:B-1----:R-:W-:Y:S02]  /*7d40*/  ISETP.GE.U32.AND P0, PT, R17, UR6, PT ;  /* 0x0000000611007c0c */ /* 0x002fe4000bf06070 */
[----:B------:R0:W-:Y:S01]  /*7d50*/  STG.E desc[UR36][R4.64], R3 ;  /* 0x0000000304007986 */ /* 0x0001e2000c101924 */
[----:B------:R-:W-:-:S04]  /*7d60*/  SHF.R.S32.HI R23, RZ, 0x1f, R17 ;  /* 0x0000001fff177819 */ /* 0x000fc80000011411 */
[----:B------:R-:W-:-:S13]  /*7d70*/  ISETP.GE.U32.AND.EX P0, PT, R23, UR7, PT, P0 ;  /* 0x0000000717007c0c */ /* 0x000fda000bf06100 */
[----:B0-----:R-:W-:Y:S05]  /*7d80*/  @!P0 BRA `(.L_x_156) ;  /* 0xffffff8400208947 */ /* 0x001fea000383ffff */
[----:B------:R-:W-:Y:S05]  /*7d90*/  EXIT ;  /* 0x000000000000794d */ /* 0x000fea0003800000 */
.L_x_56:
[----:B------:R-:W-:Y:S02]  /*7da0*/  MOV R0, 0x188 ;  /* 0x0000018800007802 */ /* 0x000fe40000000f00 */
[----:B------:R-:W-:Y:S02]  /*7db0*/  CS2R R4, SRZ ;  /* 0x0000000000047805 */ /* 0x000fe4000001ff00 */
[----:B------:R0:W1:Y:S05]  /*7dc0*/  LDC.64 R2, c[0x4][R0] ;  /* 0x0100000000027b82 */ /* 0x00006a0000000a00 */
[----:B------:R-:W-:-:S07]  /*7dd0*/  LEPC R20, `(.L_x_157) ;  /* 0x000000001014794e */ /* 0x000fce0000000000 */
[----:B01----:R-:W-:Y:S05]  /*7de0*/  CALL.ABS.NOINC R2 ;  /* 0x0000000002007343 */ /* 0x003fea0003c00000 */
.L_x_157:
[----:B------:R-:W0:Y:S01]  /*7df0*/  LDC.64 R8, c[0x4][0x168] ;  /* 0x01005a00ff087b82 */ /* 0x000e220000000a00 */
[----:B------:R-:W-:Y:S01]  /*7e00*/  MOV R0, 0x178 ;  /* 0x0000017800007802 */ /* 0x000fe20000000f00 */
[----:B------:R-:W1:Y:S01]  /*7e10*/  LDCU.64 UR4, c[0x4][0x170] ;  /* 0x01002e00ff0477ac */ /* 0x000e620008000a00 */
[----:B------:R-:W-:Y:S02]  /*7e20*/  IMAD.U32 R6, RZ, RZ, UR38 ;  /* 0x00000026ff067e24 */ /* 0x000fe4000f8e00ff */
[----:B------:R-:W-:-:S03]  /*7e30*/  IMAD.U32 R7, RZ, RZ, UR39 ;  /* 0x00000027ff077e24 */ /* 0x000fc6000f8e00ff */
[----:B------:R2:W3:Y:S01]  /*7e40*/  LDC.64 R2, c[0x4][R0] ;  /* 0x0100000000027b82 */ /* 0x0004e20000000a00 */
[----:B-1----:R-:W-:Y:S01]  /*7e50*/  IMAD.U32 R4, RZ, RZ, UR4 ;  /* 0x00000004ff047e24 */ /* 0x002fe2000f8e00ff */
[----:B------:R-:W-:Y:S01]  /*7e60*/  MOV R5, UR5 ;  /* 0x0000000500057c02 */ /* 0x000fe20008000f00 */
[----:B0-----:R2:W-:Y:S06]  /*7e70*/  STL.64 [R1], R8 ;  /* 0x0000000801007387 */ /* 0x0015ec0000100a00 */
[----:B------:R-:W-:-:S07]  /*7e80*/  LEPC R20, `(.L_x_158) ;  /* 0x000000001014794e */ /* 0x000fce0000000000 */
[----:B--23--:R-:W-:Y:S05]  /*7e90*/  CALL.ABS.NOINC R2 ;  /* 0x0000000002007343 */ /* 0x00cfea0003c00000 */
.L_x_158:
[----:B------:R-:W-:Y:S05]  /*7ea0*/  BPT.TRAP 0x1 ;  /* 0x000000040000795c */ /* 0x000fea0000300000 */
        .weak           $__internal_0_$__cuda_sm20_sqrt_rn_f32_slowpath
        .type           $__internal_0_$__cuda_sm20_sqrt_rn_f32_slowpath,@function
        .size           $__internal_0_$__cuda_sm20_sqrt_rn_f32_slowpath,($__internal_1_$__cuda_sm3x_div_rn_noftz_f32_slowpath - $__internal_0_$__cuda_sm20_sqrt_rn_f32_slowpath)
$__internal_0_$__cuda_sm20_sqrt_rn_f32_slowpath:
[----:B------:R-:W-:-:S13]  /*7eb0*/  LOP3.LUT P1, RZ, R0, 0x7fffffff, RZ, 0xc0, !PT ;  /* 0x7fffffff00ff7812 */ /* 0x000fda000782c0ff */
[----:B------:R-:W-:Y:S01]  /*7ec0*/  @!P1 IMAD.MOV.U32 R10, RZ, RZ, R0 ;  /* 0x000000ffff0a9224 */ /* 0x000fe200078e0000 */
[----:B------:R-:W-:Y:S06]  /*7ed0*/  @!P1 BRA `(.L_x_159) ;  /* 0x0000000000409947 */ /* 0x000fec0003800000 */
[----:B------:R-:W-:-:S13]  /*7ee0*/  FSETP.GEU.FTZ.AND P1, PT, R0, RZ, PT ;  /* 0x000000ff0000720b */ /* 0x000fda0003f3e000 */
[----:B------:R-:W-:Y:S01]  /*7ef0*/  @!P1 IMAD.MOV.U32 R10, RZ, RZ, 0x7fffffff ;  /* 0x7fffffffff0a9424 */ /* 0x000fe200078e00ff */
[----:B------:R-:W-:Y:S06]  /*7f00*/  @!P1 BRA `(.L_x_159) ;  /* 0x0000000000349947 */ /* 0x000fec0003800000 */
[----:B------:R-:W-:-:S13]  /*7f10*/  FSETP.GTU.FTZ.AND P1, PT, |R0|, +INF , PT ;  /* 0x7f8000000000780b */ /* 0x000fda0003f3c200 */
[----:B------:R-:W-:Y:S01]  /*7f20*/  @P1 FADD.FTZ R10, R0, 1 ;  /* 0x3f800000000a1421 */ /* 0x000fe20000010000 */
[----:B------:R-:W-:Y:S06]  /*7f30*/  @P1 BRA `(.L_x_159) ;  /* 0x0000000000281947 */ /* 0x000fec0003800000 */
[----:B------:R-:W-:-:S13]  /*7f40*/  FSETP.NEU.FTZ.AND P1, PT, |R0|, +INF , PT ;  /* 0x7f8000000000780b */ /* 0x000fda0003f3d200 */
[----:B------:R-:W-:-:S04]  /*7f50*/  @P1 FFMA R11, R0, 1.84467440737095516160e+19, RZ ;  /* 0x5f800000000b1823 */ /* 0x000fc800000000ff */
[----:B------:R-:W0:Y:S02]  /*7f60*/  @P1 MUFU.RSQ R10, R11 ;  /* 0x0000000b000a1308 */ /* 0x000e240000001400 */
[----:B0-----:R-:W-:Y:S01]  /*7f70*/  @P1 FMUL.FTZ R14, R11, R10 ;  /* 0x0000000a0b0e1220 */ /* 0x001fe20000410000 */
[----:B------:R-:W-:Y:S01]  /*7f80*/  @P1 FMUL.FTZ R15, R10, 0.5 ;  /* 0x3f0000000a0f1820 */ /* 0x000fe20000410000 */
[----:B------:R-:W-:Y:S02]  /*7f90*/  @!P1 IMAD.MOV.U32 R10, RZ, RZ, R0 ;  /* 0x000000ffff0a9224 */ /* 0x000fe400078e0000 */
[----:B------:R-:W-:-:S04]  /*7fa0*/  @P1 FADD.FTZ R13, -R14, -RZ ;  /* 0x800000ff0e0d1221 */ /* 0x000fc80000010100 */
[----:B------:R-:W-:-:S04]  /*7fb0*/  @P1 FFMA R13, R14, R13, R11 ;  /* 0x0000000d0e0d1223 */ /* 0x000fc8000000000b */
[----:B------:R-:W-:-:S04]  /*7fc0*/  @P1 FFMA R13, R13, R15, R14 ;  /* 0x0000000f0d0d1223 */ /* 0x000fc8000000000e */
[----:B------:R-:W-:-:S07]  /*7fd0*/  @P1 FMUL.FTZ R10, R13, 2.3283064365386962891e-10 ;  /* 0x2f8000000d0a1820 */ /* 0x000fce0000410000 */
.L_x_159:
[----:B------:R-:W-:Y:S01]  /*7fe0*/  IMAD.MOV.U32 R0, RZ, RZ, R10 ;  /* 0x000000ffff007224 */ /* 0x000fe200078e000a */
[----:B------:R-:W-:Y:S01]  /*7ff0*/  MOV R10, R20 ;  /* 0x00000014000a7202 */ /* 0x000fe20000000f00 */
[----:B------:R-:W-:-:S04]  /*8000*/  IMAD.MOV.U32 R11, RZ, RZ, 0x0 ;  /* 0x00000000ff0b7424 */ /* 0x000fc800078e00ff */
[----:B------:R-:W-:Y:S05]  /*8010*/  RET.REL.NODEC R10 `(_Z10GpuComputePfS_S_S_Pimm) ;  /* 0xffffff7c0af87950 */ /* 0x000fea0003c3ffff */
        .weak           $__internal_1_$__cuda_sm3x_div_rn_noftz_f32_slowpath
        .type           $__internal_1_$__cuda_sm3x_div_rn_noftz_f32_slowpath,@function
        .size           $__internal_1_$__cuda_sm3x_div_rn_noftz_f32_slowpath,(.L_x_173 - $__internal_1_$__cuda_sm3x_div_rn_noftz_f32_slowpath)
$__internal_1_$__cuda_sm3x_div_rn_noftz_f32_slowpath:
[----:B------:R-:W-:Y:S01]  /*8020*/  SHF.R.U32.HI R19, RZ, 0x17, R3 ;  /* 0x00000017ff137819 */ /* 0x000fe20000011603 */
[----:B------:R-:W-:Y:S01]  /*8030*/  BSSY.RECONVERGENT B2, `(.L_x_160) ;  /* 0x0000062000027945 */ /* 0x000fe20003800200 */
[----:B------:R-:W-:Y:S02]  /*8040*/  SHF.R.U32.HI R18, RZ, 0x17, R0 ;  /* 0x00000017ff127819 */ /* 0x000fe40000011600 */
[----:B------:R-:W-:Y:S02]  /*8050*/  LOP3.LUT R26, R19, 0xff, RZ, 0xc0, !PT ;  /* 0x000000ff131a7812 */ /* 0x000fe400078ec0ff */
[----:B------:R-:W-:-:S03]  /*8060*/  LOP3.LUT R24, R18, 0xff, RZ, 0xc0, !PT ;  /* 0x000000ff12187812 */ /* 0x000fc600078ec0ff */
[----:B------:R-:W-:Y:S02]  /*8070*/  VIADD R20, R26, 0xffffffff ;  /* 0xffffffff1a147836 */ /* 0x000fe40000000000 */
[----:B------:R-:W-:-:S03]  /*8080*/  VIADD R19, R24, 0xffffffff ;  /* 0xffffffff18137836 */ /* 0x000fc60000000000 */
[----:B------:R-:W-:-:S04]  /*8090*/  ISETP.GT.U32.AND P1, PT, R20, 0xfd, PT ;  /* 0x000000fd1400780c */ /* 0x000fc80003f24070 */
[----:B------:R-:W-:-:S13]  /*80a0*/  ISETP.GT.U32.OR P1, PT, R19, 0xfd, P1 ;  /* 0x000000fd1300780c */ /* 0x000fda0000f24470 */
[----:B------:R-:W-:Y:S01]  /*80b0*/  @!P1 IMAD.MOV.U32 R18, RZ, RZ, RZ ;  /* 0x000000ffff129224 */ /* 0x000fe200078e00ff */
[----:B------:R-:W-:Y:S06]  /*80c0*/  @!P1 BRA `(.L_x_161) ;  /* 0x00000000005c9947 */ /* 0x000fec0003800000 */
[----:B------:R-:W-:Y:S02]  /*80d0*/  FSETP.GTU.FTZ.AND P1, PT, |R0|, +INF , PT ;  /* 0x7f8000000000780b */ /* 0x000fe40003f3c200 */
[----:B------:R-:W-:-:S04]  /*80e0*/  FSETP.GTU.FTZ.AND P2, PT, |R3|, +INF , PT ;  /* 0x7f8000000300780b */ /* 0x000fc80003f5c200 */
[----:B------:R-:W-:-:S13]  /*80f0*/  PLOP3.LUT P1, PT, P1, P2, PT, 0xf8, 0x8f ;  /* 0x00000000008f781c */ /* 0x000fda0000f25f70 */
[----:B------:R-:W-:Y:S05]  /*8100*/  @P1 BRA `(.L_x_162) ;  /* 0x00000004004c1947 */ /* 0x000fea0003800000 */
[----:B------:R-:W-:-:S13]  /*8110*/  LOP3.LUT P1, RZ, R3, 0x7fffffff, R0, 0xc8, !PT ;  /* 0x7fffffff03ff7812 */ /* 0x000fda000782c800 */
[----:B------:R-:W-:Y:S05]  /*8120*/  @!P1 BRA `(.L_x_163) ;  /* 0x00000004003c9947 */ /* 0x000fea0003800000 */
[C---:B------:R-:W-:Y:S02]  /*8130*/  FSETP.NEU.FTZ.AND P1, PT, |R0|.reuse, +INF , PT ;  /* 0x7f8000000000780b */ /* 0x040fe40003f3d200 */
[----:B------:R-:W-:Y:S02]  /*8140*/  FSETP.NEU.FTZ.AND P3, PT, |R3|, +INF , PT ;  /* 0x7f8000000300780b */ /* 0x000fe40003f7d200 */
[----:B------:R-:W-:-:S11]  /*8150*/  FSETP.NEU.FTZ.AND P2, PT, |R0|, +INF , PT ;  /* 0x7f8000000000780b */ /* 0x000fd60003f5d200 */
[----:B------:R-:W-:Y:S05]  /*8160*/  @!P3 BRA !P1, `(.L_x_163) ;  /* 0x00000004002cb947 */ /* 0x000fea0004800000 */
[----:B------:R-:W-:-:S04]  /*8170*/  LOP3.LUT P1, RZ, R0, 0x7fffffff, RZ, 0xc0, !PT ;  /* 0x7fffffff00ff7812 */ /* 0x000fc8000782c0ff */
[----:B------:R-:W-:-:S13]  /*8180*/  PLOP3.LUT P1, PT, P3, P1, PT, 0x2f, 0xf2 ;  /* 0x0000000000f2781c */ /* 0x000fda0001f22577 */
[----:B------:R-:W-:Y:S05]  /*8190*/  @P1 BRA `(.L_x_164) ;  /* 0x0000000400181947 */ /* 0x000fea0003800000 */
[----:B------:R-:W-:-:S04]  /*81a0*/  LOP3.LUT P1, RZ, R3, 0x7fffffff, RZ, 0xc0, !PT ;  /* 0x7fffffff03ff7812 */ /* 0x000fc8000782c0ff */
[----:B------:R-:W-:-:S13]  /*81b0*/  PLOP3.LUT P1, PT, P2, P1, PT, 0x2f, 0xf2 ;  /* 0x0000000000f2781c */ /* 0x000fda0001722577 */
[----:B------:R-:W-:Y:S05]  /*81c0*/  @P1 BRA `(.L_x_165) ;  /* 0x0000000400001947 */ /* 0x000fea0003800000 */
[----:B------:R-:W-:Y:S02]  /*81d0*/  ISETP.GE.AND P1, PT, R19, RZ, PT ;  /* 0x000000ff1300720c */ /* 0x000fe40003f26270 */
[----:B------:R-:W-:-:S11]  /*81e0*/  ISETP.GE.AND P2, PT, R20, RZ, PT ;  /* 0x000000ff1400720c */ /* 0x000fd60003f46270 */
[----:B------:R-:W-:Y:S02]  /*81f0*/  @P1 IMAD.MOV.U32 R18, RZ, RZ, RZ ;  /* 0x000000ffff121224 */ /* 0x000fe400078e00ff */
[----:B------:R-:W-:Y:S01]  /*8200*/  @!P1 FFMA R0, R0, 1.84467440737095516160e+19, RZ ;  /* 0x5f80000000009823 */ /* 0x000fe200000000ff */
[----:B------:R-:W-:Y:S02]  /*8210*/  @!P1 IMAD.MOV.U32 R18, RZ, RZ, -0x40 ;  /* 0xffffffc0ff129424 */ /* 0x000fe400078e00ff */
[----:B------:R-:W-:-:S03]  /*8220*/  @!P2 FFMA R3, R3, 1.84467440737095516160e+19, RZ ;  /* 0x5f8000000303a823 */ /* 0x000fc600000000ff */
[----:B------:R-:W-:-:S07]  /*8230*/  @!P2 IADD3 R18, PT, PT, R18, 0x40, RZ ;  /* 0x000000401212a810 */ /* 0x000fce0007ffe0ff */
.L_x_161:
[----:B------:R-:W-:Y:S01]  /*8240*/  LEA R20, R26, 0xc0800000, 0x17 ;  /* 0xc08000001a147811 */ /* 0x000fe200078eb8ff */
[----:B------:R-:W-:Y:S04]  /*8250*/  BSSY.RECONVERGENT B3, `(.L_x_166) ;  /* 0x0000036000037945 */ /* 0x000fe80003800200 */
[----:B------:R-:W-:Y:S02]  /*8260*/  IMAD.IADD R20, R3, 0x1, -R20 ;  /* 0x0000000103147824 */ /* 0x000fe400078e0a14 */
[----:B------:R-:W-:Y:S02]  /*8270*/  VIADD R3, R24, 0xffffff81 ;  /* 0xffffff8118037836 */ /* 0x000fe40000000000 */
[----:B------:R-:W0:Y:S01]  /*8280*/  MUFU.RCP R19, R20 ;  /* 0x0000001400137308 */ /* 0x000e220000001000 */
[----:B------:R-:W-:Y:S01]  /*8290*/  FADD.FTZ R21, -R20, -RZ ;  /* 0x800000ff14157221 */ /* 0x000fe20000010100 */
[C---:B------:R-:W-:Y:S01]  /*82a0*/  IMAD R0, R3.reuse, -0x800000, R0 ;  /* 0xff80000003007824 */ /* 0x040fe200078e0200 */
[----:B------:R-:W-:-:S05]  /*82b0*/  IADD3 R3, PT, PT, R3, 0x7f, -R26 ;  /* 0x0000007f03037810 */ /* 0x000fca0007ffe81a */
[----:B------:R-:W-:Y:S02]  /*82c0*/  IMAD.IADD R3, R3, 0x1, R18 ;  /* 0x0000000103037824 */ /* 0x000fe400078e0212 */
[----:B0-----:R-:W-:-:S04]  /*82d0*/  FFMA R24, R19, R21, 1 ;  /* 0x3f80000013187423 */ /* 0x001fc80000000015 */
[----:B------:R-:W-:-:S04]  /*82e0*/  FFMA R28, R19, R24, R19 ;  /* 0x00000018131c7223 */ /* 0x000fc80000000013 */
[----:B------:R-:W-:-:S04]  /*82f0*/  FFMA R19, R0, R28, RZ ;  /* 0x0000001c00137223 */ /* 0x000fc800000000ff */
[----:B------:R-:W-:-:S04]  /*8300*/  FFMA R24, R21, R19, R0 ;  /* 0x0000001315187223 */ /* 0x000fc80000000000 */
[----:B------:R-:W-:-:S04]  /*8310*/  FFMA R27, R28, R24, R19 ;  /* 0x000000181c1b7223 */ /* 0x000fc80000000013 */
[----:B------:R-:W-:-:S04]  /*8320*/  FFMA R24, R21, R27, R0 ;  /* 0x0000001b15187223 */ /* 0x000fc80000000000 */
[----:B------:R-:W-:-:S05]  /*8330*/  FFMA R19, R28, R24, R27 ;  /* 0x000000181c137223 */ /* 0x000fca000000001b */
[----:B------:R-:W-:-:S04]  /*8340*/  SHF.R.U32.HI R0, RZ, 0x17, R19 ;  /* 0x00000017ff007819 */ /* 0x000fc80000011613 */
[----:B------:R-:W-:-:S05]  /*8350*/  LOP3.LUT R0, R0, 0xff, RZ, 0xc0, !PT ;  /* 0x000000ff00007812 */ /* 0x000fca00078ec0ff */
[----:B------:R-:W-:-:S04]  /*8360*/  IMAD.IADD R20, R0, 0x1, R3 ;  /* 0x0000000100147824 */ /* 0x000fc800078e0203 */
[----:B------:R-:W-:-:S05]  /*8370*/  VIADD R0, R20, 0xffffffff ;  /* 0xffffffff14007836 */ /* 0x000fca0000000000 */
[----:B------:R-:W-:-:S13]  /*8380*/  ISETP.GE.U32.AND P1, PT, R0, 0xfe, PT ;  /* 0x000000fe0000780c */ /* 0x000fda0003f26070 */
[----:B------:R-:W-:Y:S05]  /*8390*/  @!P1 BRA `(.L_x_167) ;  /* 0x0000000000809947 */ /* 0x000fea0003800000 */
[----:B------:R-:W-:-:S13]  /*83a0*/  ISETP.GT.AND P1, PT, R20, 0xfe, PT ;  /* 0x000000fe1400780c */ /* 0x000fda0003f24270 */
[----:B------:R-:W-:Y:S05]  /*83b0*/  @P1 BRA `(.L_x_168) ;  /* 0x00000000006c1947 */ /* 0x000fea0003800000 */
[----:B------:R-:W-:-:S13]  /*83c0*/  ISETP.GE.AND P1, PT, R20, 0x1, PT ;  /* 0x000000011400780c */ /* 0x000fda0003f26270 */
[----:B------:R-:W-:Y:S05]  /*83d0*/  @P1 BRA `(.L_x_169) ;  /* 0x0000000000741947 */ /* 0x000fea0003800000 */
[----:B------:R-:W-:Y:S02]  /*83e0*/  ISETP.GE.AND P1, PT, R20, -0x18, PT ;  /* 0xffffffe81400780c */ /* 0x000fe40003f26270 */
[----:B------:R-:W-:-:S11]  /*83f0*/  LOP3.LUT R19, R19, 0x80000000, RZ, 0xc0, !PT ;  /* 0x8000000013137812 */ /* 0x000fd600078ec0ff */
[----:B------:R-:W-:Y:S05]  /*8400*/  @!P1 BRA `(.L_x_169) ;  /* 0x0000000000689947 */ /* 0x000fea0003800000 */
[-CC-:B------:R-:W-:Y:S01]  /*8410*/  FFMA.RZ R0, R28, R24.reuse, R27.reuse ;  /* 0x000000181c007223 */ /* 0x180fe2000000c01b */
[----:B------:R-:W-:Y:S02]  /*8420*/  VIADD R21, R20, 0x20 ;  /* 0x0000002014157836 */ /* 0x000fe40000000000 */
[-CC-:B------:R-:W-:Y:S01]  /*8430*/  FFMA.RM R3, R28, R24.reuse, R27.reuse ;  /* 0x000000181c037223 */ /* 0x180fe2000000401b */
[----:B------:R-:W-:Y:S02]  /*8440*/  ISETP.NE.AND P3, PT, R20, RZ, PT ;  /* 0x000000ff1400720c */ /* 0x000fe40003f65270 */
[----:B------:R-:W-:Y:S01]  /*8450*/  LOP3.LUT R18, R0, 0x7fffff, RZ, 0xc0, !PT ;  /* 0x007fffff00127812 */ /* 0x000fe200078ec0ff */
[----:B------:R-:W-:Y:S01]  /*8460*/  FFMA.RP R0, R28, R24, R27 ;  /* 0x000000181c007223 */ /* 0x000fe2000000801b */
[----:B------:R-:W-:Y:S02]  /*8470*/  ISETP.NE.AND P2, PT, R20, RZ, PT ;  /* 0x000000ff1400720c */ /* 0x000fe40003f45270 */
[----:B------:R-:W-:-:S02]  /*8480*/  LOP3.LUT R18, R18, 0x800000, RZ, 0xfc, !PT ;  /* 0x0080000012127812 */ /* 0x000fc400078efcff */
[----:B------:R-:W-:Y:S02]  /*8490*/  IADD3 R20, PT, PT, -R20, RZ, RZ ;  /* 0x000000ff14147210 */ /* 0x000fe40007ffe1ff */
[----:B------:R-:W-:Y:S02]  /*84a0*/  SHF.L.U32 R21, R18, R21, RZ ;  /* 0x0000001512157219 */ /* 0x000fe400000006ff */
[----:B------:R-:W-:Y:S02]  /*84b0*/  FSETP.NEU.FTZ.AND P1, PT, R0, R3, PT ;  /* 0x000000030000720b */ /* 0x000fe40003f3d000 */
[----:B------:R-:W-:Y:S02]  /*84c0*/  SEL R3, R20, RZ, P3 ;  /* 0x000000ff14037207 */ /* 0x000fe40001800000 */
[----:B------:R-:W-:Y:S02]  /*84d0*/  ISETP.NE.AND P2, PT, R21, RZ, P2 ;  /* 0x000000ff1500720c */ /* 0x000fe40001745270 */
[----:B------:R-:W-:-:S02]  /*84e0*/  SHF.R.U32.HI R3, RZ, R3, R18 ;  /* 0x00000003ff037219 */ /* 0x000fc40000011612 */
[----:B------:R-:W-:Y:S02]  /*84f0*/  PLOP3.LUT P1, PT, P1, P2, PT, 0xf8, 0x8f ;  /* 0x00000000008f781c */ /* 0x000fe40000f25f70 */
[----:B------:R-:W-:Y:S02]  /*8500*/  SHF.R.U32.HI R21, RZ, 0x1, R3 ;  /* 0x00000001ff157819 */ /* 0x000fe40000011603 */
[----:B------:R-:W-:-:S04]  /*8510*/  SEL R0, RZ, 0x1, !P1 ;  /* 0x00000001ff007807 */ /* 0x000fc80004800000 */
[----:B------:R-:W-:-:S04]  /*8520*/  LOP3.LUT R0, R0, 0x1, R21, 0xf8, !PT ;  /* 0x0000000100007812 */ /* 0x000fc800078ef815 */
[----:B------:R-:W-:-:S05]  /*8530*/  LOP3.LUT R0, R0, R3, RZ, 0xc0, !PT ;  /* 0x0000000300007212 */ /* 0x000fca00078ec0ff */
[----:B------:R-:W-:-:S05]  /*8540*/  IMAD.IADD R0, R21, 0x1, R0 ;  /* 0x0000000115007824 */ /* 0x000fca00078e0200 */
[----:B------:R-:W-:Y:S01]  /*8550*/  LOP3.LUT R19, R0, R19, RZ, 0xfc, !PT ;  /* 0x0000001300137212 */ /* 0x000fe200078efcff */
[----:B------:R-:W-:Y:S06]  /*8560*/  BRA `(.L_x_169) ;  /* 0x0000000000107947 */ /* 0x000fec0003800000 */
.L_x_168:
[----:B------:R-:W-:-:S04]  /*8570*/  LOP3.LUT R19, R19, 0x80000000, RZ, 0xc0, !PT ;  /* 0x8000000013137812 */ /* 0x000fc800078ec0ff */
[----:B------:R-:W-:Y:S01]  /*8580*/  LOP3.LUT R19, R19, 0x7f800000, RZ, 0xfc, !PT ;  /* 0x7f80000013137812 */ /* 0x000fe200078efcff */
[----:B------:R-:W-:Y:S06]  /*8590*/  BRA `(.L_x_169) ;  /* 0x0000000000047947 */ /* 0x000fec0003800000 */
.L_x_167:
[----:B------:R-:W-:-:S07]  /*85a0*/  IMAD R19, R3, 0x800000, R19 ;  /* 0x0080000003137824 */ /* 0x000fce00078e0213 */
.L_x_169:
[----:B------:R-:W-:Y:S05]  /*85b0*/  BSYNC.RECONVERGENT B3 ;  /* 0x0000000000037941 */ /* 0x000fea0003800200 */
.L_x_166:
[----:B------:R-:W-:Y:S05]  /*85c0*/  BRA `(.L_x_170) ;  /* 0x0000000000207947 */ /* 0x000fea0003800000 */
.L_x_165:
[----:B------:R-:W-:-:S04]  /*85d0*/  LOP3.LUT R0, R3, 0x80000000, R0, 0x48, !PT ;  /* 0x8000000003007812 */ /* 0x000fc800078e4800 */
[----:B------:R-:W-:Y:S01]  /*85e0*/  LOP3.LUT R19, R0, 0x7f800000, RZ, 0xfc, !PT ;  /* 0x7f80000000137812 */ /* 0x000fe200078efcff */
[----:B------:R-:W-:Y:S06]  /*85f0*/  BRA `(.L_x_170) ;  /* 0x0000000000147947 */ /* 0x000fec0003800000 */
.L_x_164:
[----:B------:R-:W-:Y:S01]  /*8600*/  LOP3.LUT R19, R3, 0x80000000, R0, 0x48, !PT ;  /* 0x8000000003137812 */ /* 0x000fe200078e4800 */
[----:B------:R-:W-:Y:S06]  /*8610*/  BRA `(.L_x_170) ;  /* 0x00000000000c7947 */ /* 0x000fec0003800000 */
.L_x_163:
[----:B------:R-:W0:Y:S01]  /*8620*/  MUFU.RSQ R19, -QNAN ;  /* 0xffc0000000137908 */ /* 0x000e220000001400 */
[----:B------:R-:W-:Y:S05]  /*8630*/  BRA `(.L_x_170) ;  /* 0x0000000000047947 */ /* 0x000fea0003800000 */
.L_x_162:
[----:B------:R-:W-:-:S07]  /*8640*/  FADD.FTZ R19, R0, R3 ;  /* 0x0000000300137221 */ /* 0x000fce0000010000 */
.L_x_170:
[----:B------:R-:W-:Y:S05]  /*8650*/  BSYNC.RECONVERGENT B2 ;  /* 0x0000000000027941 */ /* 0x000fea0003800200 */
.L_x_160:
[----:B0-----:R-:W-:Y:S02]  /*8660*/  IMAD.MOV.U32 R3, RZ, RZ, R19 ;  /* 0x000000ffff037224 */ /* 0x001fe400078e0013 */
[----:B------:R-:W-:Y:S02]  /*8670*/  IMAD.MOV.U32 R18, RZ, RZ, R14 ;  /* 0x000000ffff127224 */ /* 0x000fe400078e000e */
[----:B------:R-:W-:-:S04]  /*8680*/  IMAD.MOV.U32 R19, RZ, RZ, 0x0 ;  /* 0x00000000ff137424 */ /* 0x000fc800078e00ff */
[----:B------:R-:W-:Y:S05]  /*8690*/  RET.REL.NODEC R18 `(_Z10GpuComputePfS_S_S_Pimm) ;  /* 0xffffff7812587950 */ /* 0x000fea0003c3ffff */
.L_x_171:
        /* <DEDUP_REMOVED lines=14> */
.L_x_173:


//--------------------- .nv.global.init           --------------------------
	.section	.nv.global.init,"aw",@progbits
.nv.global.init:
	.type		$str$1,@object
	.size		$str$1,($str - $str$1)
$str$1:
        /*0000*/ 	.byte	0x25, 0x73, 0x0a, 0x00
	.type		$str,@object
	.size		$str,(.L_45 - $str)
$str:
        /*0004*/ 	.byte	0x74, 0x65, 0x6d, 0x70, 0x6f, 0x72, 0x61, 0x72, 0x79, 0x5f, 0x62, 0x75, 0x66, 0x66, 0x65, 0x72
        /*0014*/ 	.byte	0x3a, 0x3a, 0x61, 0x6c, 0x6c, 0x6f, 0x63, 0x61, 0x74, 0x65, 0x3a, 0x20, 0x67, 0x65, 0x74, 0x5f
        /*0024*/ 	.byte	0x74, 0x65, 0x6d, 0x70, 0x6f, 0x72, 0x61, 0x72, 0x79, 0x5f, 0x62, 0x75, 0x66, 0x66, 0x65, 0x72
        /*0034*/ 	.byte	0x20, 0x66, 0x61, 0x69, 0x6c, 0x65, 0x64, 0x00
.L_45:


//--------------------- .nv.shared.reserved.0     --------------------------
	.section	.nv.shared.reserved.0,"aw",@nobits
	.weak		__nv_reservedSMEM_offset_0_alias
	.size		__nv_reservedSMEM_offset_0_alias, 0, 64
	.other		__nv_reservedSMEM_offset_0_alias,@"STO_CUDA_RESERVED_SHARED STV_DEFAULT"
__nv_reservedSMEM_offset_0_alias:
	.zero		0
	.zero		64


//--------------------- .nv.global                --------------------------
	.section	.nv.global,"aw",@nobits
.nv.global:
	.type		_ZN34_INTERNAL_e0c2ac34_4_k_cu_9bee55ee6thrust24THRUST_300001_SM_1000_NS12placeholders2_8E,@object
	.size		_ZN34_INTERNAL_e0c2ac34_4_k_cu_9bee55ee6thrust24THRUST_300001_SM_1000_NS12placeholders2_8E,(_ZN34_INTERNAL_e0c2ac34_4_k_cu_9bee55ee4cuda3std3__436_GLOBAL__N__e0c2ac34_4_k_cu_9bee55ee6ignoreE - _ZN34_INTERNAL_e0c2ac34_4_k_cu_9bee55ee6thrust24THRUST_300001_SM_1000_NS12placeholders2_8E)
_ZN34_INTERNAL_e0c2ac34_4_k_cu_9bee55ee6thrust24THRUST_300001_SM_1000_NS12placeholders2_8E:
	.zero		1
	.type		_ZN34_INTERNAL_e0c2ac34_4_k_cu_9bee55ee4cuda3std3__436_GLOBAL__N__e0c2ac34_4_k_cu_9bee55ee6ignoreE,@object
	.size		_ZN34_INTERNAL_e0c2ac34_4_k_cu_9bee55ee4cuda3std3__436_GLOBAL__N__e0c2ac34_4_k_cu_9bee55ee6ignoreE,(_ZN34_INTERNAL_e0c2ac34_4_k_cu_9bee55ee4cuda3std6ranges3__45__cpo4dataE - _ZN34_INTERNAL_e0c2ac34_4_k_cu_9bee55ee4cuda3std3__436_GLOBAL__N__e0c2ac34_4_k_cu_9bee55ee6ignoreE)
_ZN34_INTERNAL_e0c2ac34_4_k_cu_9bee55ee4cuda3std3__436_GLOBAL__N__e0c2ac34_4_k_cu_9bee55ee6ignoreE:
	.zero		1
	.type		_ZN34_INTERNAL_e0c2ac34_4_k_cu_9bee55ee4cuda3std6ranges3__45__cpo4dataE,@object
	.size		_ZN34_INTERNAL_e0c2ac34_4_k_cu_9bee55ee4cuda3std6ranges3__45__cpo4dataE,(_ZN34_INTERNAL_e0c2ac34_4_k_cu_9bee55ee6thrust24THRUST_300001_SM_1000_NS6system3cpp3parE - _ZN34_INTERNAL_e0c2ac34_4_k_cu_9bee55ee4cuda3std6ranges3__45__cpo4dataE)
_ZN34_INTERNAL_e0c2ac34_4_k_cu_9bee55ee4cuda3std6ranges3__45__cpo4dataE:
	.zero		1
	.type		_ZN34_INTERNAL_e0c2ac34_4_k_cu_9bee55ee6thrust24THRUST_300001_SM_1000_NS6system3cpp3parE,@object
	.size		_ZN34_INTERNAL_e0c2ac34_4_k_cu_9bee55ee6thrust24THRUST_300001_SM_1000_NS6system3cpp3parE,(_ZN34_INTERNAL_e0c2ac34_4_k_cu_9bee55ee4cuda3std3__45__cpo5beginE - _ZN34_INTERNAL_e0c2ac34_4_k_cu_9bee55ee6thrust24THRUST_300001_SM_1000_NS6system3cpp3parE)
_ZN34_INTERNAL_e0c2ac34_4_k_cu_9bee55ee6thrust24THRUST_300001_SM_1000_NS6system3cpp3parE:
	.zero		1
	.type		_ZN34_INTERNAL_e0c2ac34_4_k_cu_9bee55ee4cuda3std3__45__cpo5beginE,@object
	.size		_ZN34_INTERNAL_e0c2ac34_4_k_cu_9bee55ee4cuda3std3__45__cpo5beginE,(_ZN34_INTERNAL_e0c2ac34_4_k_cu_9bee55ee4cuda3std6ranges3__45__cpo5beginE - _ZN34_INTERNAL_e0c2ac34_4_k_cu_9bee55ee4cuda3std3__45__cpo5beginE)
_ZN34_INTERNAL_e0c2ac34_4_k_cu_9bee55ee4cuda3std3__45__cpo5beginE:
	.zero		1
	.type		_ZN34_INTERNAL_e0c2ac34_4_k_cu_9bee55ee4cuda3std6ranges3__45__cpo5beginE,@object
	.size		_ZN34_INTERNAL_e0c2ac34_4_k_cu_9bee55ee4cuda3std6ranges3__45__cpo5beginE,(_ZN34_INTERNAL_e0c2ac34_4_k_cu_9bee55ee6thrust24THRUST_300001_SM_1000_NS6deviceE - _ZN34_INTERNAL_e0c2ac34_4_k_cu_9bee55ee4cuda3std6ranges3__45__cpo5beginE)
_ZN34_INTERNAL_e0c2ac34_4_k_cu_9bee55ee4cuda3std6ranges3__45__cpo5beginE:
	.zero		1
	.type		_ZN34_INTERNAL_e0c2ac34_4_k_cu_9bee55ee6thrust24THRUST_300001_SM_1000_NS6deviceE,@object
	.size		_ZN34_INTERNAL_e0c2ac34_4_k_cu_9bee55ee6thrust24THRUST_300001_SM_1000_NS6deviceE,(_ZN34_INTERNAL_e0c2ac34_4_k_cu_9bee55ee4cuda3std3__47nulloptE - _ZN34_INTERNAL_e0c2ac34_4_k_cu_9bee55ee6thrust24THRUST_300001_SM_1000_NS6deviceE)
_ZN34_INTERNAL_e0c2ac34_4_k_cu_9bee55ee6thrust24THRUST_300001_SM_1000_NS6deviceE:
	.zero		1
	.type		_ZN34_INTERNAL_e0c2ac34_4_k_cu_9bee55ee4cuda3std3__47nulloptE,@object
	.size		_ZN34_INTERNAL_e0c2ac34_4_k_cu_9bee55ee4cuda3std3__47nulloptE,(_ZN34_INTERNAL_e0c2ac34_4_k_cu_9bee55ee4cuda3std6ranges3__45__cpo8distanceE - _ZN34_INTERNAL_e0c2ac34_4_k_cu_9bee55ee4cuda3std3__47nulloptE)
_ZN34_INTERNAL_e0c2ac34_4_k_cu_9bee55ee4cuda3std3__47nulloptE:
	.zero		1
	.type		_ZN34_INTERNAL_e0c2ac34_4_k_cu_9bee55ee4cuda3std6ranges3__45__cpo8distanceE,@object
	.size		_ZN34_INTERNAL_e0c2ac34_4_k_cu_9bee55ee4cuda3std6ranges3__45__cpo8distanceE,(_ZN34_INTERNAL_e0c2ac34_4_k_cu_9bee55ee6thrust24THRUST_300001_SM_1000_NS12placeholders2_4E - _ZN34_INTERNAL_e0c2ac34_4_k_cu_9bee55ee4cuda3std6ranges3__45__cpo8distanceE)
_ZN34_INTERNAL_e0c2ac34_4_k_cu_9bee55ee4cuda3std6ranges3__45__cpo8distanceE:
	.zero		1
	.type		_ZN34_INTERNAL_e0c2ac34_4_k_cu_9bee55ee6thrust24THRUST_300001_SM_1000_NS12placeholders2_4E,@object
	.size		_ZN34_INTERNAL_e0c2ac34_4_k_cu_9bee55ee6thrust24THRUST_300001_SM_1000_NS12placeholders2_4E,(_ZN34_INTERNAL_e0c2ac34_4_k_cu_9bee55ee4cuda3std3__45__cpo6rbeginE - _ZN34_INTERNAL_e0c2ac34_4_k_cu_9bee55ee6thrust24THRUST_300001_SM_1000_NS12placeholders2_4E)
_ZN34_INTERNAL_e0c2ac34_4_k_cu_9bee55ee6thrust24THRUST_300001_SM_1000_NS12placeholders2_4E:
	.zero		1
	.type		_ZN34_INTERNAL_e0c2ac34_4_k_cu_9bee55ee4cuda3std3__45__cpo6rbeginE,@object
	.size		_ZN34_INTERNAL_e0c2ac34_4_k_cu_9bee55ee4cuda3std3__45__cpo6rbeginE,(_ZN34_INTERNAL_e0c2ac34_4_k_cu_9bee55ee4cuda3std6ranges3__45__cpo7advanceE - _ZN34_INTERNAL_e0c2ac34_4_k_cu_9bee55ee4cuda3std3__45__cpo6rbeginE)
_ZN34_INTERNAL_e0c2ac34_4_k_cu_9bee55ee4cuda3std3__45__cpo6rbeginE:
	.zero		1
	.type		_ZN34_INTERNAL_e0c2ac34_4_k_cu_9bee55ee4cuda3std6ranges3__45__cpo7advanceE,@object
	.size		_ZN34_INTERNAL_e0c2ac34_4_k_cu_9bee55ee4cuda3std6ranges3__45__cpo7advanceE,(_ZN34_INTERNAL_e0c2ac34_4_k_cu_9bee55ee6thrust24THRUST_300001_SM_1000_NS12placeholders3_10E - _ZN34_INTERNAL_e0c2ac34_4_k_cu_9bee55ee4cuda3std6ranges3__45__cpo7advanceE)
_ZN34_INTERNAL_e0c2ac34_4_k_cu_9bee55ee4cuda3std6ranges3__45__cpo7advanceE:
	.zero		1
	.type		_ZN34_INTERNAL_e0c2ac34_4_k_cu_9bee55ee6thrust24THRUST_300001_SM_1000_NS12placeholders3_10E,@object
	.size		_ZN34_INTERNAL_e0c2ac34_4_k_cu_9bee55ee6thrust24THRUST_300001_SM_1000_NS12placeholders3_10E,(_ZN34_INTERNAL_e0c2ac34_4_k_cu_9bee55ee4cuda3std3__48in_placeE - _ZN34_INTERNAL_e0c2ac34_4_k_cu_9bee55ee6thrust24THRUST_300001_SM_1000_NS12placeholders3_10E)
_ZN34_INTERNAL_e0c2ac34_4_k_cu_9bee55ee6thrust24THRUST_300001_SM_1000_NS12placeholders3_10E:
	.zero		1
	.type		_ZN34_INTERNAL_e0c2ac34_4_k_cu_9bee55ee4cuda3std3__48in_placeE,@object
	.size		_ZN34_INTERNAL_e0c2ac34_4_k_cu_9bee55ee4cuda3std3__48in_placeE,(_ZN34_INTERNAL_e0c2ac34_4_k_cu_9bee55ee4cuda3std6ranges3__45__cpo4sizeE - _ZN34_INTERNAL_e0c2ac34_4_k_cu_9bee55ee4cuda3std3__48in_placeE)
_ZN34_INTERNAL_e0c2ac34_4_k_cu_9bee55ee4cuda3std3__48in_placeE:
	.zero		1
	.type		_ZN34_INTERNAL_e0c2ac34_4_k_cu_9bee55ee4cuda3std6ranges3__45__cpo4sizeE,@object
	.size		_ZN34_INTERNAL_e0c2ac34_4_k_cu_9bee55ee4cuda3std6ranges3__45__cpo4sizeE,(_ZN34_INTERNAL_e0c2ac34_4_k_cu_9bee55ee6thrust24THRUST_300001_SM_1000_NS12placeholders2_2E - _ZN34_INTERNAL_e0c2ac34_4_k_cu_9bee55ee4cuda3std6ranges3__45__cpo4sizeE)
_ZN34_INTERNAL_e0c2ac34_4_k_cu_9bee55ee4cuda3std6ranges3__45__cpo4sizeE:
	.zero		1
	.type		_ZN34_INTERNAL_e0c2ac34_4_k_cu_9bee55ee6thrust24THRUST_300001_SM_1000_NS12placeholders2_2E,@object
	.size		_ZN34_INTERNAL_e0c2ac34_4_k_cu_9bee55ee6thrust24THRUST_300001_SM_1000_NS12placeholders2_2E,(_ZN34_INTERNAL_e0c2ac34_4_k_cu_9bee55ee4cuda3std3__45__cpo6cbeginE - _ZN34_INTERNAL_e0c2ac34_4_k_cu_9bee55ee6thrust24THRUST_300001_SM_1000_NS12placeholders2_2E)
_ZN34_INTERNAL_e0c2ac34_4_k_cu_9bee55ee6thrust24THRUST_300001_SM_1000_NS12placeholders2_2E:
	.zero		1
	.type		_ZN34_INTERNAL_e0c2ac34_4_k_cu_9bee55ee4cuda3std3__45__cpo6cbeginE,@object
	.size		_ZN34_INTERNAL_e0c2ac34_4_k_cu_9bee55ee4cuda3std3__45__cpo6cbeginE,(_ZN34_INTERNAL_e0c2ac34_4_k_cu_9bee55ee4cuda3std6ranges3__45__cpo6cbeginE - _ZN34_INTERNAL_e0c2ac34_4_k_cu_9bee55ee4cuda3std3__45__cpo6cbeginE)
_ZN34_INTERNAL_e0c2ac34_4_k_cu_9bee55ee4cuda3std3__45__cpo6cbeginE:
	.zero		1
	.type		_ZN34_INTERNAL_e0c2ac34_4_k_cu_9bee55ee4cuda3std6ranges3__45__cpo6cbeginE,@object
	.size		_ZN34_INTERNAL_e0c2ac34_4_k_cu_9bee55ee4cuda3std6ranges3__45__cpo6cbeginE,(_ZN34_INTERNAL_e0c2ac34_4_k_cu_9bee55ee6thrust24THRUST_300001_SM_1000_NS12placeholders2_6E - _ZN34_INTERNAL_e0c2ac34_4_k_cu_9bee55ee4cuda3std6ranges3__45__cpo6cbeginE)
_ZN34_INTERNAL_e0c2ac34_4_k_cu_9bee55ee4cuda3std6ranges3__45__cpo6cbeginE:
	.zero		1
	.type		_ZN34_INTERNAL_e0c2ac34_4_k_cu_9bee55ee6thrust24THRUST_300001_SM_1000_NS12placeholders2_6E,@object
	.size		_ZN34_INTERNAL_e0c2ac34_4_k_cu_9bee55ee6thrust24THRUST_300001_SM_1000_NS12placeholders2_6E,(_ZN34_INTERNAL_e0c2ac34_4_k_cu_9bee55ee4cuda3std3__45__cpo7crbeginE - _ZN34_INTERNAL_e0c2ac34_4_k_cu_9bee55ee6thrust24THRUST_300001_SM_1000_NS12placeholders2_6E)
_ZN34_INTERNAL_e0c2ac34_4_k_cu_9bee55ee6thrust24THRUST_300001_SM_1000_NS12placeholders2_6E:
	.zero		1
	.type		_ZN34_INTERNAL_e0c2ac34_4_k_cu_9bee55ee4cuda3std3__45__cpo7crbeginE,@object
	.size		_ZN34_INTERNAL_e0c2ac34_4_k_cu_9bee55ee4cuda3std3__45__cpo7crbeginE,(_ZN34_INTERNAL_e0c2ac34_4_k_cu_9bee55ee4cuda3std6ranges3__45__cpo4nextE - _ZN34_INTERNAL_e0c2ac34_4_k_cu_9bee55ee4cuda3std3__45__cpo7crbeginE)
_ZN34_INTERNAL_e0c2ac34_4_k_cu_9bee55ee4cuda3std3__45__cpo7crbeginE:
	.zero		1
	.type		_ZN34_INTERNAL_e0c2ac34_4_k_cu_9bee55ee4cuda3std6ranges3__45__cpo4nextE,@object
	.size		_ZN34_INTERNAL_e0c2ac34_4_k_cu_9bee55ee4cuda3std6ranges3__45__cpo4nextE,(_ZN34_INTERNAL_e0c2ac34_4_k_cu_9bee55ee4cuda3std6ranges3__45__cpo4swapE - _ZN34_INTERNAL_e0c2ac34_4_k_cu_9bee55ee4cuda3std6ranges3__45__cpo4nextE)
_ZN34_INTERNAL_e0c2ac34_4_k_cu_9bee55ee4cuda3std6ranges3__45__cpo4nextE:
	.zero		1
	.type		_ZN34_INTERNAL_e0c2ac34_4_k_cu_9bee55ee4cuda3std6ranges3__45__cpo4swapE,@object
	.size		_ZN34_INTERNAL_e0c2ac34_4_k_cu_9bee55ee4cuda3std6ranges3__45__cpo4swapE,(_ZN34_INTERNAL_e0c2ac34_4_k_cu_9bee55ee6thrust24THRUST_300001_SM_1000_NS8cuda_cub10par_nosyncE - _ZN34_INTERNAL_e0c2ac34_4_k_cu_9bee55ee4cuda3std6ranges3__45__cpo4swapE)
_ZN34_INTERNAL_e0c2ac34_4_k_cu_9bee55ee4cuda3std6ranges3__45__cpo4swapE:
	.zero		1
	.type		_ZN34_INTERNAL_e0c2ac34_4_k_cu_9bee55ee6thrust24THRUST_300001_SM_1000_NS8cuda_cub10par_nosyncE,@object
	.size		_ZN34_INTERNAL_e0c2ac34_4_k_cu_9bee55ee6thrust24THRUST_300001_SM_1000_NS8cuda_cub10par_nosyncE,(_ZN34_INTERNAL_e0c2ac34_4_k_cu_9bee55ee6thrust24THRUST_300001_SM_1000_NS3seqE - _ZN34_INTERNAL_e0c2ac34_4_k_cu_9bee55ee6thrust24THRUST_300001_SM_1000_NS8cuda_cub10par_nosyncE)
_ZN34_INTERNAL_e0c2ac34_4_k_cu_9bee55ee6thrust24THRUST_300001_SM_1000_NS8cuda_cub10par_nosyncE:
	.zero		1
	.type		_ZN34_INTERNAL_e0c2ac34_4_k_cu_9bee55ee6thrust24THRUST_300001_SM_1000_NS3seqE,@object
	.size		_ZN34_INTERNAL_e0c2ac34_4_k_cu_9bee55ee6thrust24THRUST_300001_SM_1000_NS3seqE,(_ZN34_INTERNAL_e0c2ac34_4_k_cu_9bee55ee4cuda3std3__420unreachable_sentinelE - _ZN34_INTERNAL_e0c2ac34_4_k_cu_9bee55ee6thrust24THRUST_300001_SM_1000_NS3seqE)
_ZN34_INTERNAL_e0c2ac34_4_k_cu_9bee55ee6thrust24THRUST_300001_SM_1000_NS3seqE:
	.zero		1
	.type		_ZN34_INTERNAL_e0c2ac34_4_k_cu_9bee55ee4cuda3std3__420unreachable_sentinelE,@object
	.size		_ZN34_INTERNAL_e0c2ac34_4_k_cu_9bee55ee4cuda3std3__420unreachable_sentinelE,(_ZN34_INTERNAL_e0c2ac34_4_k_cu_9bee55ee4cuda3std6ranges3__45__cpo5ssizeE - _ZN34_INTERNAL_e0c2ac34_4_k_cu_9bee55ee4cuda3std3__420unreachable_sentinelE)
_ZN34_INTERNAL_e0c2ac34_4_k_cu_9bee55ee4cuda3std3__420unreachable_sentinelE:
	.zero		1
	.type		_ZN34_INTERNAL_e0c2ac34_4_k_cu_9bee55ee4cuda3std6ranges3__45__cpo5ssizeE,@object
	.size		_ZN34_INTERNAL_e0c2ac34_4_k_cu_9bee55ee4cuda3std6ranges3__45__cpo5ssizeE,(_ZN34_INTERNAL_e0c2ac34_4_k_cu_9bee55ee6thrust24THRUST_300001_SM_1000_NS12placeholders2_3E - _ZN34_INTERNAL_e0c2ac34_4_k_cu_9bee55ee4cuda3std6ranges3__45__cpo5ssizeE)
_ZN34_INTERNAL_e0c2ac34_4_k_cu_9bee55ee4cuda3std6ranges3__45__cpo5ssizeE:
	.zero		1
	.type		_ZN34_INTERNAL_e0c2ac34_4_k_cu_9bee55ee6thrust24THRUST_300001_SM_1000_NS12placeholders2_3E,@object
	.size		_ZN34_INTERNAL_e0c2ac34_4_k_cu_9bee55ee6thrust24THRUST_300001_SM_1000_NS12placeholders2_3E,(_ZN34_INTERNAL_e0c2ac34_4_k_cu_9bee55ee4cuda3std3__45__cpo4cendE - _ZN34_INTERNAL_e0c2ac34_4_k_cu_9bee55ee6thrust24THRUST_300001_SM_1000_NS12placeholders2_3E)
_ZN34_INTERNAL_e0c2ac34_4_k_cu_9bee55ee6thrust24THRUST_300001_SM_1000_NS12placeholders2_3E:
	.zero		1
	.type		_ZN34_INTERNAL_e0c2ac34_4_k_cu_9bee55ee4cuda3std3__45__cpo4cendE,@object
	.size		_ZN34_INTERNAL_e0c2ac34_4_k_cu_9bee55ee4cuda3std3__45__cpo4cendE,(_ZN34_INTERNAL_e0c2ac34_4_k_cu_9bee55ee4cuda3std6ranges3__45__cpo4cendE - _ZN34_INTERNAL_e0c2ac34_4_k_cu_9bee55ee4cuda3std3__45__cpo4cendE)
_ZN34_INTERNAL_e0c2ac34_4_k_cu_9bee55ee4cuda3std3__45__cpo4cendE:
	.zero		1
	.type		_ZN34_INTERNAL_e0c2ac34_4_k_cu_9bee55ee4cuda3std6ranges3__45__cpo4cendE,@object
	.size		_ZN34_INTERNAL_e0c2ac34_4_k_cu_9bee55ee4cuda3std6ranges3__45__cpo4cendE,(_ZN34_INTERNAL_e0c2ac34_4_k_cu_9bee55ee6thrust24THRUST_300001_SM_1000_NS12placeholders2_7E - _ZN34_INTERNAL_e0c2ac34_4_k_cu_9bee55ee4cuda3std6ranges3__45__cpo4cendE)
_ZN34_INTERNAL_e0c2ac34_4_k_cu_9bee55ee4cuda3std6ranges3__45__cpo4cendE:
	.zero		1
	.type		_ZN34_INTERNAL_e0c2ac34_4_k_cu_9bee55ee6thrust24THRUST_300001_SM_1000_NS12placeholders2_7E,@object
	.size		_ZN34_INTERNAL_e0c2ac34_4_k_cu_9bee55ee6thrust24THRUST_300001_SM_1000_NS12placeholders2_7E,(_ZN34_INTERNAL_e0c2ac34_4_k_cu_9bee55ee4cuda3std3__45__cpo5crendE - _ZN34_INTERNAL_e0c2ac34_4_k_cu_9bee55ee6thrust24THRUST_300001_SM_1000_NS12placeholders2_7E)
_ZN34_INTERNAL_e0c2ac34_4_k_cu_9bee55ee6thrust24THRUST_300001_SM_1000_NS12placeholders2_7E:
	.zero		1
	.type		_ZN34_INTERNAL_e0c2ac34_4_k_cu_9bee55ee4cuda3std3__45__cpo5crendE,@object
	.size		_ZN34_INTERNAL_e0c2ac34_4_k_cu_9bee55ee4cuda3std3__45__cpo5crendE,(_ZN34_INTERNAL_e0c2ac34_4_k_cu_9bee55ee4cuda3std6ranges3__45__cpo4prevE - _ZN34_INTERNAL_e0c2ac34_4_k_cu_9bee55ee4cuda3std3__45__cpo5crendE)
_ZN34_INTERNAL_e0c2ac34_4_k_cu_9bee55ee4cuda3std3__45__cpo5crendE:
	.zero		1
	.type		_ZN34_INTERNAL_e0c2ac34_4_k_cu_9bee55ee4cuda3std6ranges3__45__cpo4prevE,@object
	.size		_ZN34_INTERNAL_e0c2ac34_4_k_cu_9bee55ee4cuda3std6ranges3__45__cpo4prevE,(_ZN34_INTERNAL_e0c2ac34_4_k_cu_9bee55ee4cuda3std6ranges3__45__cpo9iter_moveE - _ZN34_INTERNAL_e0c2ac34_4_k_cu_9bee55ee4cuda3std6ranges3__45__cpo4prevE)
_ZN34_INTERNAL_e0c2ac34_4_k_cu_9bee55ee4cuda3std6ranges3__45__cpo4prevE:
	.zero		1
	.type		_ZN34_INTERNAL_e0c2ac34_4_k_cu_9bee55ee4cuda3std6ranges3__45__cpo9iter_moveE,@object
	.size		_ZN34_INTERNAL_e0c2ac34_4_k_cu_9bee55ee4cuda3std6ranges3__45__cpo9iter_moveE,(_ZN34_INTERNAL_e0c2ac34_4_k_cu_9bee55ee6thrust24THRUST_300001_SM_1000_NS6system6detail10sequential3seqE - _ZN34_INTERNAL_e0c2ac34_4_k_cu_9bee55ee4cuda3std6ranges3__45__cpo9iter_moveE)
_ZN34_INTERNAL_e0c2ac34_4_k_cu_9bee55ee4cuda3std6ranges3__45__cpo9iter_moveE:
	.zero		1
	.type		_ZN34_INTERNAL_e0c2ac34_4_k_cu_9bee55ee6thrust24THRUST_300001_SM_1000_NS6system6detail10sequential3seqE,@object
	.size		_ZN34_INTERNAL_e0c2ac34_4_k_cu_9bee55ee6thrust24THRUST_300001_SM_1000_NS6system6detail10sequential3seqE,(_ZN34_INTERNAL_e0c2ac34_4_k_cu_9bee55ee6thrust24THRUST_300001_SM_1000_NS12placeholders2_9E - _ZN34_INTERNAL_e0c2ac34_4_k_cu_9bee55ee6thrust24THRUST_300001_SM_1000_NS6system6detail10sequential3seqE)
_ZN34_INTERNAL_e0c2ac34_4_k_cu_9bee55ee6thrust24THRUST_300001_SM_1000_NS6system6detail10sequential3seqE:
	.zero		1
	.type		_ZN34_INTERNAL_e0c2ac34_4_k_cu_9bee55ee6thrust24THRUST_300001_SM_1000_NS12placeholders2_9E,@object
	.size		_ZN34_INTERNAL_e0c2ac34_4_k_cu_9bee55ee6thrust24THRUST_300001_SM_1000_NS12placeholders2_9E,(_ZN34_INTERNAL_e0c2ac34_4_k_cu_9bee55ee4cuda3std3__419piecewise_constructE - _ZN34_INTERNAL_e0c2ac34_4_k_cu_9bee55ee6thrust24THRUST_300001_SM_1000_NS12placeholders2_9E)
_ZN34_INTERNAL_e0c2ac34_4_k_cu_9bee55ee6thrust24THRUST_300001_SM_1000_NS12placeholders2_9E:
	.zero		1
	.type		_ZN34_INTERNAL_e0c2ac34_4_k_cu_9bee55ee4cuda3std3__419piecewise_constructE,@object
	.size		_ZN34_INTERNAL_e0c2ac34_4_k_cu_9bee55ee4cuda3std3__419piecewise_constructE,(_ZN34_INTERNAL_e0c2ac34_4_k_cu_9bee55ee4cuda3std6ranges3__45__cpo5cdataE - _ZN34_INTERNAL_e0c2ac34_4_k_cu_9bee55ee4cuda3std3__419piecewise_constructE)
_ZN34_INTERNAL_e0c2ac34_4_k_cu_9bee55ee4cuda3std3__419piecewise_constructE:
	.zero		1
	.type		_ZN34_INTERNAL_e0c2ac34_4_k_cu_9bee55ee4cuda3std6ranges3__45__cpo5cdataE,@object
	.size		_ZN34_INTERNAL_e0c2ac34_4_k_cu_9bee55ee4cuda3std6ranges3__45__cpo5cdataE,(_ZN34_INTERNAL_e0c2ac34_4_k_cu_9bee55ee6thrust24THRUST_300001_SM_1000_NS12placeholders2_1E - _ZN34_INTERNAL_e0c2ac34_4_k_cu_9bee55ee4cuda3std6ranges3__45__cpo5cdataE)
_ZN34_INTERNAL_e0c2ac34_4_k_cu_9bee55ee4cuda3std6ranges3__45__cpo5cdataE:
	.zero		1
	.type		_ZN34_INTERNAL_e0c2ac34_4_k_cu_9bee55ee6thrust24THRUST_300001_SM_1000_NS12placeholders2_1E,@object
	.size		_ZN34_INTERNAL_e0c2ac34_4_k_cu_9bee55ee6thrust24THRUST_300001_SM_1000_NS12placeholders2_1E,(_ZN34_INTERNAL_e0c2ac34_4_k_cu_9bee55ee4cuda3std3__45__cpo3endE - _ZN34_INTERNAL_e0c2ac34_4_k_cu_9bee55ee6thrust24THRUST_300001_SM_1000_NS12placeholders2_1E)
_ZN34_INTERNAL_e0c2ac34_4_k_cu_9bee55ee6thrust24THRUST_300001_SM_1000_NS12placeholders2_1E:
	.zero		1
	.type		_ZN34_INTERNAL_e0c2ac34_4_k_cu_9bee55ee4cuda3std3__45__cpo3endE,@object
	.size		_ZN34_INTERNAL_e0c2ac34_4_k_cu_9bee55ee4cuda3std3__45__cpo3endE,(_ZN34_INTERNAL_e0c2ac34_4_k_cu_9bee55ee4cuda3std6ranges3__45__cpo3endE - _ZN34_INTERNAL_e0c2ac34_4_k_cu_9bee55ee4cuda3std3__45__cpo3endE)
_ZN34_INTERNAL_e0c2ac34_4_k_cu_9bee55ee4cuda3std3__45__cpo3endE:
	.zero		1
	.type		_ZN34_INTERNAL_e0c2ac34_4_k_cu_9bee55ee4cuda3std6ranges3__45__cpo3endE,@object
	.size		_ZN34_INTERNAL_e0c2ac34_4_k_cu_9bee55ee4cuda3std6ranges3__45__cpo3endE,(_ZN34_INTERNAL_e0c2ac34_4_k_cu_9bee55ee6thrust24THRUST_300001_SM_1000_NS12placeholders2_5E - _ZN34_INTERNAL_e0c2ac34_4_k_cu_9bee55ee4cuda3std6ranges3__45__cpo3endE)
_ZN34_INTERNAL_e0c2ac34_4_k_cu_9bee55ee4cuda3std6ranges3__45__cpo3endE:
	.zero		1
	.type		_ZN34_INTERNAL_e0c2ac34_4_k_cu_9bee55ee6thrust24THRUST_300001_SM_1000_NS12placeholders2_5E,@object
	.size		_ZN34_INTERNAL_e0c2ac34_4_k_cu_9bee55ee6thrust24THRUST_300001_SM_1000_NS12placeholders2_5E,(_ZN34_INTERNAL_e0c2ac34_4_k_cu_9bee55ee4cuda3std3__45__cpo4rendE - _ZN34_INTERNAL_e0c2ac34_4_k_cu_9bee55ee6thrust24THRUST_300001_SM_1000_NS12placeholders2_5E)
_ZN34_INTERNAL_e0c2ac34_4_k_cu_9bee55ee6thrust24THRUST_300001_SM_1000_NS12placeholders2_5E:
	.zero		1
	.type		_ZN34_INTERNAL_e0c2ac34_4_k_cu_9bee55ee4cuda3std3__45__cpo4rendE,@object
	.size		_ZN34_INTERNAL_e0c2ac34_4_k_cu_9bee55ee4cuda3std3__45__cpo4rendE,(_ZN34_INTERNAL_e0c2ac34_4_k_cu_9bee55ee4cuda3std6ranges3__45__cpo9iter_swapE - _ZN34_INTERNAL_e0c2ac34_4_k_cu_9bee55ee4cuda3std3__45__cpo4rendE)
_ZN34_INTERNAL_e0c2ac34_4_k_cu_9bee55ee4cuda3std3__45__cpo4rendE:
	.zero		1
	.type		_ZN34_INTERNAL_e0c2ac34_4_k_cu_9bee55ee4cuda3std6ranges3__45__cpo9iter_swapE,@object
	.size		_ZN34_INTERNAL_e0c2ac34_4_k_cu_9bee55ee4cuda3std6ranges3__45__cpo9iter_swapE,(_ZN34_INTERNAL_e0c2ac34_4_k_cu_9bee55ee4cuda3std3__48unexpectE - _ZN34_INTERNAL_e0c2ac34_4_k_cu_9bee55ee4cuda3std6ranges3__45__cpo9iter_swapE)
_ZN34_INTERNAL_e0c2ac34_4_k_cu_9bee55ee4cuda3std6ranges3__45__cpo9iter_swapE:
	.zero		1
	.type		_ZN34_INTERNAL_e0c2ac34_4_k_cu_9bee55ee4cuda3std3__48unexpectE,@object
	.size		_ZN34_INTERNAL_e0c2ac34_4_k_cu_9bee55ee4cuda3std3__48unexpectE,(_ZN34_INTERNAL_e0c2ac34_4_k_cu_9bee55ee6thrust24THRUST_300001_SM_1000_NS8cuda_cub3parE - _ZN34_INTERNAL_e0c2ac34_4_k_cu_9bee55ee4cuda3std3__48unexpectE)
_ZN34_INTERNAL_e0c2ac34_4_k_cu_9bee55ee4cuda3std3__48unexpectE:
	.zero		1
	.type		_ZN34_INTERNAL_e0c2ac34_4_k_cu_9bee55ee6thrust24THRUST_300001_SM_1000_NS8cuda_cub3parE,@object
	.size		_ZN34_INTERNAL_e0c2ac34_4_k_cu_9bee55ee6thrust24THRUST_300001_SM_1000_NS8cuda_cub3parE,(.L_29 - _ZN34_INTERNAL_e0c2ac34_4_k_cu_9bee55ee6thrust24THRUST_300001_SM_1000_NS8cuda_cub3parE)
_ZN34_INTERNAL_e0c2ac34_4_k_cu_9bee55ee6thrust24THRUST_300001_SM_1000_NS8cuda_cub3parE:
	.zero		1
.L_29:


//--------------------- .nv.constant0._ZN3cub18CUB_300001_SM_10006detail11EmptyKernelIvEEvv --------------------------
	.section	.nv.constant0._ZN3cub18CUB_300001_SM_10006detail11EmptyKernelIvEEvv,"a",@progbits
	.sectionflags	@""
	.align	4
.nv.constant0._ZN3cub18CUB_300001_SM_10006detail11EmptyKernelIvEEvv:
	.zero		896


//--------------------- .nv.constant0._Z10GpuComputePfS_S_S_Pimm --------------------------
	.section	.nv.constant0._Z10GpuComputePfS_S_S_Pimm,"a",@progbits
	.sectionflags	@""
	.align	4
.nv.constant0._Z10GpuComputePfS_S_S_Pimm:
	.zero		952


//--------------------- SYMBOLS --------------------------

	.type		.nv.reservedSmem.offset0,@object
	.size		.nv.reservedSmem.offset0,0x4
	.type		vprintf,@function
	.type		malloc,@function
	.type		free,@function
